//
// Generated by NVIDIA NVVM Compiler
//
// Compiler Build ID: CL-36424714
// Cuda compilation tools, release 13.0, V13.0.88
// Based on NVVM 20.0.0
//

.version 9.0
.target sm_100
.address_size 64

	// .globl	_Z15LayerNormKernelPKfPfS0_S0_f

.visible .entry _Z15LayerNormKernelPKfPfS0_S0_f(
	.param .u64 .ptr .align 1 _Z15LayerNormKernelPKfPfS0_S0_f_param_0,
	.param .u64 .ptr .align 1 _Z15LayerNormKernelPKfPfS0_S0_f_param_1,
	.param .u64 .ptr .align 1 _Z15LayerNormKernelPKfPfS0_S0_f_param_2,
	.param .u64 .ptr .align 1 _Z15LayerNormKernelPKfPfS0_S0_f_param_3,
	.param .f32 _Z15LayerNormKernelPKfPfS0_S0_f_param_4
)
{
	.reg .pred 	%p<5>;
	.reg .b32 	%r<27>;
	.reg .b32 	%f<171>;
	.reg .b64 	%rd<28>;

	ld.param.u64 	%rd15, [_Z15LayerNormKernelPKfPfS0_S0_f_param_0];
	ld.param.u64 	%rd12, [_Z15LayerNormKernelPKfPfS0_S0_f_param_1];
	ld.param.u64 	%rd13, [_Z15LayerNormKernelPKfPfS0_S0_f_param_2];
	ld.param.u64 	%rd14, [_Z15LayerNormKernelPKfPfS0_S0_f_param_3];
	ld.param.f32 	%f7, [_Z15LayerNormKernelPKfPfS0_S0_f_param_4];
	cvta.to.global.u64 	%rd1, %rd15;
	mov.u32 	%r15, %ctaid.x;
	mov.u32 	%r16, %ntid.x;
	mov.u32 	%r17, %tid.x;
	mad.lo.s32 	%r1, %r15, %r16, %r17;
	setp.gt.s32 	%p1, %r1, 8191;
	@%p1 bra 	$L__BB0_7;
	shl.b32 	%r25, %r1, 12;
	add.s64 	%rd2, %rd1, 64;
	mov.f32 	%f169, 0f00000000;
	mov.b32 	%r22, 0;
	mov.u32 	%r21, %r25;
$L__BB0_2:
	mul.wide.s32 	%rd16, %r21, 4;
	add.s64 	%rd17, %rd2, %rd16;
	ld.global.nc.f32 	%f9, [%rd17+-64];
	add.f32 	%f10, %f169, %f9;
	ld.global.nc.f32 	%f11, [%rd17+-60];
	add.f32 	%f12, %f10, %f11;
	ld.global.nc.f32 	%f13, [%rd17+-56];
	add.f32 	%f14, %f12, %f13;
	ld.global.nc.f32 	%f15, [%rd17+-52];
	add.f32 	%f16, %f14, %f15;
	ld.global.nc.f32 	%f17, [%rd17+-48];
	add.f32 	%f18, %f16, %f17;
	ld.global.nc.f32 	%f19, [%rd17+-44];
	add.f32 	%f20, %f18, %f19;
	ld.global.nc.f32 	%f21, [%rd17+-40];
	add.f32 	%f22, %f20, %f21;
	ld.global.nc.f32 	%f23, [%rd17+-36];
	add.f32 	%f24, %f22, %f23;
	ld.global.nc.f32 	%f25, [%rd17+-32];
	add.f32 	%f26, %f24, %f25;
	ld.global.nc.f32 	%f27, [%rd17+-28];
	add.f32 	%f28, %f26, %f27;
	ld.global.nc.f32 	%f29, [%rd17+-24];
	add.f32 	%f30, %f28, %f29;
	ld.global.nc.f32 	%f31, [%rd17+-20];
	add.f32 	%f32, %f30, %f31;
	ld.global.nc.f32 	%f33, [%rd17+-16];
	add.f32 	%f34, %f32, %f33;
	ld.global.nc.f32 	%f35, [%rd17+-12];
	add.f32 	%f36, %f34, %f35;
	ld.global.nc.f32 	%f37, [%rd17+-8];
	add.f32 	%f38, %f36, %f37;
	ld.global.nc.f32 	%f39, [%rd17+-4];
	add.f32 	%f40, %f38, %f39;
	ld.global.nc.f32 	%f41, [%rd17];
	add.f32 	%f42, %f40, %f41;
	ld.global.nc.f32 	%f43, [%rd17+4];
	add.f32 	%f44, %f42, %f43;
	ld.global.nc.f32 	%f45, [%rd17+8];
	add.f32 	%f46, %f44, %f45;
	ld.global.nc.f32 	%f47, [%rd17+12];
	add.f32 	%f48, %f46, %f47;
	ld.global.nc.f32 	%f49, [%rd17+16];
	add.f32 	%f50, %f48, %f49;
	ld.global.nc.f32 	%f51, [%rd17+20];
	add.f32 	%f52, %f50, %f51;
	ld.global.nc.f32 	%f53, [%rd17+24];
	add.f32 	%f54, %f52, %f53;
	ld.global.nc.f32 	%f55, [%rd17+28];
	add.f32 	%f56, %f54, %f55;
	ld.global.nc.f32 	%f57, [%rd17+32];
	add.f32 	%f58, %f56, %f57;
	ld.global.nc.f32 	%f59, [%rd17+36];
	add.f32 	%f60, %f58, %f59;
	ld.global.nc.f32 	%f61, [%rd17+40];
	add.f32 	%f62, %f60, %f61;
	ld.global.nc.f32 	%f63, [%rd17+44];
	add.f32 	%f64, %f62, %f63;
	ld.global.nc.f32 	%f65, [%rd17+48];
	add.f32 	%f66, %f64, %f65;
	ld.global.nc.f32 	%f67, [%rd17+52];
	add.f32 	%f68, %f66, %f67;
	ld.global.nc.f32 	%f69, [%rd17+56];
	add.f32 	%f70, %f68, %f69;
	ld.global.nc.f32 	%f71, [%rd17+60];
	add.f32 	%f169, %f70, %f71;
	add.s32 	%r22, %r22, 32;
	add.s32 	%r21, %r21, 32;
	setp.ne.s32 	%p2, %r22, 4096;
	@%p2 bra 	$L__BB0_2;
	mul.f32 	%f3, %f169, 0f39800000;
	add.s64 	%rd3, %rd1, 32;
	mov.f32 	%f170, 0f00000000;
	mov.b32 	%r24, 0;
	mov.u32 	%r23, %r25;
$L__BB0_4:
	mul.wide.s32 	%rd18, %r23, 4;
	add.s64 	%rd19, %rd3, %rd18;
	ld.global.nc.f32 	%f73, [%rd19+-32];
	sub.f32 	%f74, %f73, %f3;
	fma.rn.f32 	%f75, %f74, %f74, %f170;
	ld.global.nc.f32 	%f76, [%rd19+-28];
	sub.f32 	%f77, %f76, %f3;
	fma.rn.f32 	%f78, %f77, %f77, %f75;
	ld.global.nc.f32 	%f79, [%rd19+-24];
	sub.f32 	%f80, %f79, %f3;
	fma.rn.f32 	%f81, %f80, %f80, %f78;
	ld.global.nc.f32 	%f82, [%rd19+-20];
	sub.f32 	%f83, %f82, %f3;
	fma.rn.f32 	%f84, %f83, %f83, %f81;
	ld.global.nc.f32 	%f85, [%rd19+-16];
	sub.f32 	%f86, %f85, %f3;
	fma.rn.f32 	%f87, %f86, %f86, %f84;
	ld.global.nc.f32 	%f88, [%rd19+-12];
	sub.f32 	%f89, %f88, %f3;
	fma.rn.f32 	%f90, %f89, %f89, %f87;
	ld.global.nc.f32 	%f91, [%rd19+-8];
	sub.f32 	%f92, %f91, %f3;
	fma.rn.f32 	%f93, %f92, %f92, %f90;
	ld.global.nc.f32 	%f94, [%rd19+-4];
	sub.f32 	%f95, %f94, %f3;
	fma.rn.f32 	%f96, %f95, %f95, %f93;
	ld.global.nc.f32 	%f97, [%rd19];
	sub.f32 	%f98, %f97, %f3;
	fma.rn.f32 	%f99, %f98, %f98, %f96;
	ld.global.nc.f32 	%f100, [%rd19+4];
	sub.f32 	%f101, %f100, %f3;
	fma.rn.f32 	%f102, %f101, %f101, %f99;
	ld.global.nc.f32 	%f103, [%rd19+8];
	sub.f32 	%f104, %f103, %f3;
	fma.rn.f32 	%f105, %f104, %f104, %f102;
	ld.global.nc.f32 	%f106, [%rd19+12];
	sub.f32 	%f107, %f106, %f3;
	fma.rn.f32 	%f108, %f107, %f107, %f105;
	ld.global.nc.f32 	%f109, [%rd19+16];
	sub.f32 	%f110, %f109, %f3;
	fma.rn.f32 	%f111, %f110, %f110, %f108;
	ld.global.nc.f32 	%f112, [%rd19+20];
	sub.f32 	%f113, %f112, %f3;
	fma.rn.f32 	%f114, %f113, %f113, %f111;
	ld.global.nc.f32 	%f115, [%rd19+24];
	sub.f32 	%f116, %f115, %f3;
	fma.rn.f32 	%f117, %f116, %f116, %f114;
	ld.global.nc.f32 	%f118, [%rd19+28];
	sub.f32 	%f119, %f118, %f3;
	fma.rn.f32 	%f170, %f119, %f119, %f117;
	add.s32 	%r24, %r24, 16;
	add.s32 	%r23, %r23, 16;
	setp.ne.s32 	%p3, %r24, 4096;
	@%p3 bra 	$L__BB0_4;
	fma.rn.f32 	%f120, %f170, 0f39800000, %f7;
	sqrt.rn.f32 	%f6, %f120;
	cvta.to.global.u64 	%rd20, %rd13;
	add.s64 	%rd27, %rd20, 16;
	cvta.to.global.u64 	%rd21, %rd14;
	add.s64 	%rd26, %rd21, 16;
	add.s64 	%rd6, %rd1, 16;
	cvta.to.global.u64 	%rd22, %rd12;
	add.s64 	%rd7, %rd22, 16;
	mov.b32 	%r26, 0;
$L__BB0_6:
	mul.wide.s32 	%rd23, %r25, 4;
	add.s64 	%rd24, %rd6, %rd23;
	add.s64 	%rd25, %rd7, %rd23;
	ld.global.nc.f32 	%f121, [%rd27+-16];
	ld.global.nc.f32 	%f122, [%rd24+-16];
	sub.f32 	%f123, %f122, %f3;
	div.rn.f32 	%f124, %f123, %f6;
	ld.global.nc.f32 	%f125, [%rd26+-16];
	fma.rn.f32 	%f126, %f121, %f124, %f125;
	st.global.f32 	[%rd25+-16], %f126;
	ld.global.nc.f32 	%f127, [%rd27+-12];
	ld.global.nc.f32 	%f128, [%rd24+-12];
	sub.f32 	%f129, %f128, %f3;
	div.rn.f32 	%f130, %f129, %f6;
	ld.global.nc.f32 	%f131, [%rd26+-12];
	fma.rn.f32 	%f132, %f127, %f130, %f131;
	st.global.f32 	[%rd25+-12], %f132;
	ld.global.nc.f32 	%f133, [%rd27+-8];
	ld.global.nc.f32 	%f134, [%rd24+-8];
	sub.f32 	%f135, %f134, %f3;
	div.rn.f32 	%f136, %f135, %f6;
	ld.global.nc.f32 	%f137, [%rd26+-8];
	fma.rn.f32 	%f138, %f133, %f136, %f137;
	st.global.f32 	[%rd25+-8], %f138;
	ld.global.nc.f32 	%f139, [%rd27+-4];
	ld.global.nc.f32 	%f140, [%rd24+-4];
	sub.f32 	%f141, %f140, %f3;
	div.rn.f32 	%f142, %f141, %f6;
	ld.global.nc.f32 	%f143, [%rd26+-4];
	fma.rn.f32 	%f144, %f139, %f142, %f143;
	st.global.f32 	[%rd25+-4], %f144;
	ld.global.nc.f32 	%f145, [%rd27];
	ld.global.nc.f32 	%f146, [%rd24];
	sub.f32 	%f147, %f146, %f3;
	div.rn.f32 	%f148, %f147, %f6;
	ld.global.nc.f32 	%f149, [%rd26];
	fma.rn.f32 	%f150, %f145, %f148, %f149;
	st.global.f32 	[%rd25], %f150;
	ld.global.nc.f32 	%f151, [%rd27+4];
	ld.global.nc.f32 	%f152, [%rd24+4];
	sub.f32 	%f153, %f152, %f3;
	div.rn.f32 	%f154, %f153, %f6;
	ld.global.nc.f32 	%f155, [%rd26+4];
	fma.rn.f32 	%f156, %f151, %f154, %f155;
	st.global.f32 	[%rd25+4], %f156;
	ld.global.nc.f32 	%f157, [%rd27+8];
	ld.global.nc.f32 	%f158, [%rd24+8];
	sub.f32 	%f159, %f158, %f3;
	div.rn.f32 	%f160, %f159, %f6;
	ld.global.nc.f32 	%f161, [%rd26+8];
	fma.rn.f32 	%f162, %f157, %f160, %f161;
	st.global.f32 	[%rd25+8], %f162;
	ld.global.nc.f32 	%f163, [%rd27+12];
	ld.global.nc.f32 	%f164, [%rd24+12];
	sub.f32 	%f165, %f164, %f3;
	div.rn.f32 	%f166, %f165, %f6;
	ld.global.nc.f32 	%f167, [%rd26+12];
	fma.rn.f32 	%f168, %f163, %f166, %f167;
	st.global.f32 	[%rd25+12], %f168;
	add.s32 	%r26, %r26, 8;
	add.s64 	%rd27, %rd27, 32;
	add.s64 	%rd26, %rd26, 32;
	add.s32 	%r25, %r25, 8;
	setp.ne.s32 	%p4, %r26, 4096;
	@%p4 bra 	$L__BB0_6;
$L__BB0_7:
	ret;

}


// ===== COMPILED SASS (sm_100) =====

	.target	sm_100

	.elftype	@"ET_EXEC"


//--------------------- .note.nv.tkinfo           --------------------------
	.section	.note.nv.tkinfo,"",@"SHT_NOTE"
	.sectionflags	@"SHF_NOTE_NV_TKINFO"
	.tkinfo
        /*0018*/ 	.word	0x00000002
        /*0030*/ 	.string	""
        /*0030*/ 	.string	"ptxas"
        /*0030*/ 	.string	"Cuda compilation tools, release 13.0, V13.0.88"
        /*0030*/ 	.string	"Build cuda_13.0.r13.0/compiler.36424714_0"
        /*0030*/ 	.string	"-arch sm_100 -m 64 "



//--------------------- .note.nv.cuinfo           --------------------------
	.section	.note.nv.cuinfo,"",@"SHT_NOTE"
	.sectionflags	@"SHF_NOTE_NV_CUINFO"
        /*0018*/ 	.short	0x0002
        /*001a*/ 	.short	0x0064
        /*001c*/ 	.short	0x0082
	.zero		2


//--------------------- .nv.info                  --------------------------
	.section	.nv.info,"",@"SHT_CUDA_INFO"
	.align	4


	//----- nvinfo : EIATTR_REGCOUNT
	.align		4
        /*0000*/ 	.byte	0x04, 0x2f
        /*0002*/ 	.short	(.L_1 - .L_0)
	.align		4
.L_0:
        /*0004*/ 	.word	index@(_Z15LayerNormKernelPKfPfS0_S0_f)
        /*0008*/ 	.word	0x00000020


	//----- nvinfo : EIATTR_FRAME_SIZE
	.align		4
.L_1:
        /*000c*/ 	.byte	0x04, 0x11
        /*000e*/ 	.short	(.L_3 - .L_2)
	.align		4
.L_2:
        /*0010*/ 	.word	index@($__internal_1_$__cuda_sm3x_div_rn_noftz_f32_slowpath)
        /*0014*/ 	.word	0x00000000


	//----- nvinfo : EIATTR_FRAME_SIZE
	.align		4
.L_3:
        /*0018*/ 	.byte	0x04, 0x11
        /*001a*/ 	.short	(.L_5 - .L_4)
	.align		4
.L_4:
        /*001c*/ 	.word	index@($__internal_0_$__cuda_sm20_sqrt_rn_f32_slowpath)
        /*0020*/ 	.word	0x00000000


	//----- nvinfo : EIATTR_FRAME_SIZE
	.align		4
.L_5:
        /*0024*/ 	.byte	0x04, 0x11
        /*0026*/ 	.short	(.L_7 - .L_6)
	.align		4
.L_6:
        /*0028*/ 	.word	index@(_Z15LayerNormKernelPKfPfS0_S0_f)
        /*002c*/ 	.word	0x00000000


	//----- nvinfo : EIATTR_MIN_STACK_SIZE
	.align		4
.L_7:
        /*0030*/ 	.byte	0x04, 0x12
        /*0032*/ 	.short	(.L_9 - .L_8)
	.align		4
.L_8:
        /*0034*/ 	.word	index@(_Z15LayerNormKernelPKfPfS0_S0_f)
        /*0038*/ 	.word	0x00000000
.L_9:


//--------------------- .nv.compat                --------------------------
	.section	.nv.compat,"",@"SHT_CUDA_COMPAT_INFO"
	.align	4
        /*0000*/ 	.byte	0x02, 0x09, 0x00, 0x00, 0x02, 0x02, 0x01, 0x00, 0x02, 0x05, 0x05, 0x00, 0x03, 0x07, 0x01, 0x01
        /*0010*/ 	.byte	0x02, 0x03, 0x00, 0x00, 0x02, 0x06, 0x01, 0x00, 0x04, 0x0b, 0x08, 0x00, 0x01, 0x00, 0x00, 0x00
        /*0020*/ 	.byte	0x00, 0x00, 0x00, 0x00


//--------------------- .nv.info._Z15LayerNormKernelPKfPfS0_S0_f --------------------------
	.section	.nv.info._Z15LayerNormKernelPKfPfS0_S0_f,"",@"SHT_CUDA_INFO"
	.sectionflags	@""
	.align	4


	//----- nvinfo : EIATTR_CUDA_API_VERSION
	.align		4
        /*0000*/ 	.byte	0x04, 0x37
        /*0002*/ 	.short	(.L_11 - .L_10)
.L_10:
        /*0004*/ 	.word	0x00000082


	//----- nvinfo : EIATTR_KPARAM_INFO
	.align		4
.L_11:
        /*0008*/ 	.byte	0x04, 0x17
        /*000a*/ 	.short	(.L_13 - .L_12)
.L_12:
        /*000c*/ 	.word	0x00000000
        /*0010*/ 	.short	0x0004
        /*0012*/ 	.short	0x0020
        /*0014*/ 	.byte	0x00, 0xf0, 0x11, 0x00


	//----- nvinfo : EIATTR_KPARAM_INFO
	.align		4
.L_13:
        /*0018*/ 	.byte	0x04, 0x17
        /*001a*/ 	.short	(.L_15 - .L_14)
.L_14:
        /*001c*/ 	.word	0x00000000
        /*0020*/ 	.short	0x0003
        /*0022*/ 	.short	0x0018
        /*0024*/ 	.byte	0x00, 0xf5, 0x21, 0x00


	//----- nvinfo : EIATTR_KPARAM_INFO
	.align		4
.L_15:
        /*0028*/ 	.byte	0x04, 0x17
        /*002a*/ 	.short	(.L_17 - .L_16)
.L_16:
        /*002c*/ 	.word	0x00000000
        /*0030*/ 	.short	0x0002
        /*0032*/ 	.short	0x0010
        /*0034*/ 	.byte	0x00, 0xf5, 0x21, 0x00


	//----- nvinfo : EIATTR_KPARAM_INFO
	.align		4
.L_17:
        /*0038*/ 	.byte	0x04, 0x17
        /*003a*/ 	.short	(.L_19 - .L_18)
.L_18:
        /*003c*/ 	.word	0x00000000
        /*0040*/ 	.short	0x0001
        /*0042*/ 	.short	0x0008
        /*0044*/ 	.byte	0x00, 0xf5, 0x21, 0x00


	//----- nvinfo : EIATTR_KPARAM_INFO
	.align		4
.L_19:
        /*0048*/ 	.byte	0x04, 0x17
        /*004a*/ 	.short	(.L_21 - .L_20)
.L_20:
        /*004c*/ 	.word	0x00000000
        /*0050*/ 	.short	0x0000
        /*0052*/ 	.short	0x0000
        /*0054*/ 	.byte	0x00, 0xf5, 0x21, 0x00


	//----- nvinfo : EIATTR_SPARSE_MMA_MASK
	.align		4
.L_21:
        /*0058*/ 	.byte	0x03, 0x50
        /*005a*/ 	.short	0x0000


	//----- nvinfo : EIATTR_MAXREG_COUNT
	.align		4
        /*005c*/ 	.byte	0x03, 0x1b
        /*005e*/ 	.short	0x00ff


	//----- nvinfo : EIATTR_MERCURY_ISA_VERSION
	.align		4
        /*0060*/ 	.byte	0x03, 0x5f
        /*0062*/ 	.short	0x0101


	//----- nvinfo : EIATTR_VRC_CTA_INIT_COUNT
	.align		4
        /*0064*/ 	.byte	0x02, 0x4a
	.zero		1
	.zero		1


	//----- nvinfo : EIATTR_EXIT_INSTR_OFFSETS
	.align		4
        /*0068*/ 	.byte	0x04, 0x1c
        /*006a*/ 	.short	(.L_23 - .L_22)


	//   ....[0]....
.L_22:
        /*006c*/ 	.word	0x00000060


	//   ....[1]....
        /*0070*/ 	.word	0x00001f30


	//----- nvinfo : EIATTR_CRS_STACK_SIZE
	.align		4
.L_23:
        /*0074*/ 	.byte	0x04, 0x1e
        /*0076*/ 	.short	(.L_25 - .L_24)
.L_24:
        /*0078*/ 	.word	0x00000000


	//----- nvinfo : EIATTR_CBANK_PARAM_SIZE
	.align		4
.L_25:
        /*007c*/ 	.byte	0x03, 0x19
        /*007e*/ 	.short	0x0024


	//----- nvinfo : EIATTR_PARAM_CBANK
	.align		4
        /*0080*/ 	.byte	0x04, 0x0a
        /*0082*/ 	.short	(.L_27 - .L_26)
	.align		4
.L_26:
        /*0084*/ 	.word	index@(.nv.constant0._Z15LayerNormKernelPKfPfS0_S0_f)
        /*0088*/ 	.short	0x0380
        /*008a*/ 	.short	0x0024


	//----- nvinfo : EIATTR_SW_WAR
	.align		4
.L_27:
        /*008c*/ 	.byte	0x04, 0x36
        /*008e*/ 	.short	(.L_29 - .L_28)
.L_28:
        /*0090*/ 	.word	0x00000008
.L_29:


//--------------------- .nv.callgraph             --------------------------
	.section	.nv.callgraph,"",@"SHT_CUDA_CALLGRAPH"
	.align	4
	.sectionentsize	8
	.align		4
        /*0000*/ 	.word	0x00000000
	.align		4
        /*0004*/ 	.word	0xffffffff
	.align		4
        /*0008*/ 	.word	0x00000000
	.align		4
        /*000c*/ 	.word	0xfffffffe
	.align		4
        /*0010*/ 	.word	0x00000000
	.align		4
        /*0014*/ 	.word	0xfffffffd
	.align		4
        /*0018*/ 	.word	0x00000000
	.align		4
        /*001c*/ 	.word	0xfffffffc


//--------------------- .text._Z15LayerNormKernelPKfPfS0_S0_f --------------------------
	.section	.text._Z15LayerNormKernelPKfPfS0_S0_f,"ax",@progbits
	.align	128
        .global         _Z15LayerNormKernelPKfPfS0_S0_f
        .type           _Z15LayerNormKernelPKfPfS0_S0_f,@function
        .size           _Z15LayerNormKernelPKfPfS0_S0_f,(.L_x_37 - _Z15LayerNormKernelPKfPfS0_S0_f)
        .other          _Z15LayerNormKernelPKfPfS0_S0_f,@"STO_CUDA_ENTRY STV_DEFAULT"
_Z15LayerNormKernelPKfPfS0_S0_f:
.text._Z15LayerNormKernelPKfPfS0_S0_f:
[----:B------:R-:W-:Y:S01]  /*0000*/  LDC R1, c[0x0][0x37c] ;  /* 0x0000df00ff017b82 */ /* 0x000fe20000000800 */
[----:B------:R-:W0:Y:S07]  /*0010*/  S2R R3, SR_TID.X ;  /* 0x0000000000037919 */ /* 0x000e2e0000002100 */
[----:B------:R-:W0:Y:S08]  /*0020*/  S2UR UR4, SR_CTAID.X ;  /* 0x00000000000479c3 */ /* 0x000e300000002500 */
[----:B------:R-:W0:Y:S02]  /*0030*/  LDC R2, c[0x0][0x360] ;  /* 0x0000d800ff027b82 */ /* 0x000e240000000800 */
[----:B0-----:R-:W-:-:S05]  /*0040*/  IMAD R2, R2, UR4, R3 ;  /* 0x0000000402027c24 */ /* 0x001fca000f8e0203 */
[----:B------:R-:W-:-:S13]  /*0050*/  ISETP.GT.AND P0, PT, R2, 0x1fff, PT ;  /* 0x00001fff0200780c */ /* 0x000fda0003f04270 */
[----:B------:R-:W-:Y:S05]  /*0060*/  @P0 EXIT ;  /* 0x000000000000094d */ /* 0x000fea0003800000 */
[----:B------:R-:W0:Y:S01]  /*0070*/  LDCU.64 UR6, c[0x0][0x380] ;  /* 0x00007000ff0677ac */ /* 0x000e220008000a00 */
[----:B------:R-:W-:Y:S01]  /*0080*/  SHF.L.U32 R2, R2, 0xc, RZ ;  /* 0x0000000c02027819 */ /* 0x000fe200000006ff */
[----:B------:R-:W-:Y:S01]  /*0090*/  HFMA2 R12, -RZ, RZ, 0, 0 ;  /* 0x00000000ff0c7431 */ /* 0x000fe200000001ff */
[----:B------:R-:W1:Y:S02]  /*00a0*/  LDCU.64 UR20, c[0x0][0x358] ;  /* 0x00006b00ff1477ac */ /* 0x000e640008000a00 */
[----:B------:R-:W-:Y:S01]  /*00b0*/  MOV R0, R2 ;  /* 0x0000000200007202 */ /* 0x000fe20000000f00 */
[----:B------:R-:W-:Y:S01]  /*00c0*/  UMOV UR4, URZ ;  /* 0x000000ff00047c82 */ /* 0x000fe20008000000 */
[----:B0-----:R-:W-:-:S04]  /*00d0*/  UIADD3 UR5, UP0, UPT, UR6, 0x40, URZ ;  /* 0x0000004006057890 */ /* 0x001fc8000ff1e0ff */
[----:B-1----:R-:W-:-:S12]  /*00e0*/  UIADD3.X UR8, UPT, UPT, URZ, UR7, URZ, UP0, !UPT ;  /* 0x00000007ff087290 */ /* 0x002fd800087fe4ff */
.L_x_0:
[----:B------:R-:W-:Y:S02]  /*00f0*/  MOV R4, UR5 ;  /* 0x0000000500047c02 */ /* 0x000fe40008000f00 */
[----:B------:R-:W-:-:S03]  /*0100*/  MOV R5, UR8 ;  /* 0x0000000800057c02 */ /* 0x000fc60008000f00 */
[----:B------:R-:W-:-:S05]  /*0110*/  IMAD.WIDE R4, R0, 0x4, R4 ;  /* 0x0000000400047825 */ /* 0x000fca00078e0204 */
[----:B------:R-:W2:Y:S04]  /*0120*/  LDG.E.CONSTANT R21, desc[UR20][R4.64+-0x40] ;  /* 0xffffc01404157981 */ /* 0x000ea8000c1e9900 */
[----:B------:R-:W3:Y:S04]  /*0130*/  LDG.E.CONSTANT R27, desc[UR20][R4.64+-0x3c] ;  /* 0xffffc414041b7981 */ /* 0x000ee8000c1e9900 */
[----:B------:R-:W4:Y:S04]  /*0140*/  LDG.E.CONSTANT R22, desc[UR20][R4.64+-0x38] ;  /* 0xffffc81404167981 */ /* 0x000f28000c1e9900 */
[----:B------:R-:W5:Y:S04]  /*0150*/  LDG.E.CONSTANT R23, desc[UR20][R4.64+-0x34] ;  /* 0xffffcc1404177981 */ /* 0x000f68000c1e9900 */
        /* <DEDUP_REMOVED lines=16> */
[----:B------:R-:W5:Y:S01]  /*0260*/  LDG.E.CONSTANT R20, desc[UR20][R4.64+0x10] ;  /* 0x0000101404147981 */ /* 0x000f62000c1e9900 */
[----:B--2---:R-:W-:-:S03]  /*0270*/  FADD R12, R21, R12 ;  /* 0x0000000c150c7221 */ /* 0x004fc60000000000 */
[----:B------:R-:W2:Y:S01]  /*0280*/  LDG.E.CONSTANT R21, desc[UR20][R4.64+0x14] ;  /* 0x0000141404157981 */ /* 0x000ea2000c1e9900 */
[----:B---3--:R-:W-:-:S03]  /*0290*/  FADD R27, R12, R27 ;  /* 0x0000001b0c1b7221 */ /* 0x008fc60000000000 */
[----:B------:R-:W3:Y:S01]  /*02a0*/  LDG.E.CONSTANT R12, desc[UR20][R4.64+0x18] ;  /* 0x00001814040c7981 */ /* 0x000ee2000c1e9900 */
[----:B----4-:R-:W-:-:S03]  /*02b0*/  FADD R26, R27, R22 ;  /* 0x000000161b1a7221 */ /* 0x010fc60000000000 */
[----:B------:R-:W4:Y:S01]  /*02c0*/  LDG.E.CONSTANT R22, desc[UR20][R4.64+0x1c] ;  /* 0x00001c1404167981 */ /* 0x000f22000c1e9900 */
[----:B-----5:R-:W-:-:S03]  /*02d0*/  FADD R27, R26, R23 ;  /* 0x000000171a1b7221 */ /* 0x020fc60000000000 */
[----:B------:R-:W5:Y:S01]  /*02e0*/  LDG.E.CONSTANT R23, desc[UR20][R4.64+0x20] ;  /* 0x0000201404177981 */ /* 0x000f62000c1e9900 */
[----:B------:R-:W-:-:S03]  /*02f0*/  FADD R26, R27, R24 ;  /* 0x000000181b1a7221 */ /* 0x000fc60000000000 */
        /* <DEDUP_REMOVED lines=10> */
[----:B------:R-:W5:Y:S04]  /*03a0*/  LDG.E.CONSTANT R8, desc[UR20][R4.64+0x38] ;  /* 0x0000381404087981 */ /* 0x000f68000c1e9900 */
[----:B------:R-:W5:Y:S01]  /*03b0*/  LDG.E.CONSTANT R26, desc[UR20][R4.64+0x3c] ;  /* 0x00003c14041a7981 */ /* 0x000f62000c1e9900 */
[----:B------:R-:W-:Y:S01]  /*03c0*/  FADD R9, R28, R9 ;  /* 0x000000091c097221 */ /* 0x000fe20000000000 */
[----:B------:R-:W-:Y:S01]  /*03d0*/  UIADD3 UR4, UPT, UPT, UR4, 0x20, URZ ;  /* 0x0000002004047890 */ /* 0x000fe2000fffe0ff */
[----:B------:R-:W-:Y:S02]  /*03e0*/  IADD3 R0, PT, PT, R0, 0x20, RZ ;  /* 0x0000002000007810 */ /* 0x000fe40007ffe0ff */
[----:B------:R-:W-:Y:S01]  /*03f0*/  FADD R10, R9, R10 ;  /* 0x0000000a090a7221 */ /* 0x000fe20000000000 */
[----:B------:R-:W-:-:S03]  /*0400*/  UISETP.NE.AND UP0, UPT, UR4, 0x1000, UPT ;  /* 0x000010000400788c */ /* 0x000fc6000bf05270 */
[----:B------:R-:W-:-:S04]  /*0410*/  FADD R10, R10, R11 ;  /* 0x0000000b0a0a7221 */ /* 0x000fc80000000000 */
        /* <DEDUP_REMOVED lines=8> */
[----:B--2---:R-:W-:-:S04]  /*04a0*/  FADD R21, R20, R21 ;  /* 0x0000001514157221 */ /* 0x004fc80000000000 */
[----:B---3--:R-:W-:-:S04]  /*04b0*/  FADD R21, R21, R12 ;  /* 0x0000000c15157221 */ /* 0x008fc80000000000 */
[----:B----4-:R-:W-:-:S04]  /*04c0*/  FADD R22, R21, R22 ;  /* 0x0000001615167221 */ /* 0x010fc80000000000 */
[----:B-----5:R-:W-:-:S04]  /*04d0*/  FADD R23, R22, R23 ;  /* 0x0000001716177221 */ /* 0x020fc80000000000 */
[----:B------:R-:W-:-:S04]  /*04e0*/  FADD R24, R23, R24 ;  /* 0x0000001817187221 */ /* 0x000fc80000000000 */
[----:B------:R-:W-:-:S04]  /*04f0*/  FADD R24, R24, R25 ;  /* 0x0000001918187221 */ /* 0x000fc80000000000 */
[----:B------:R-:W-:-:S04]  /*0500*/  FADD R3, R24, R3 ;  /* 0x0000000318037221 */ /* 0x000fc80000000000 */
[----:B------:R-:W-:-:S04]  /*0510*/  FADD R6, R3, R6 ;  /* 0x0000000603067221 */ /* 0x000fc80000000000 */
[----:B------:R-:W-:-:S04]  /*0520*/  FADD R7, R6, R7 ;  /* 0x0000000706077221 */ /* 0x000fc80000000000 */
[----:B------:R-:W-:-:S04]  /*0530*/  FADD R7, R7, R8 ;  /* 0x0000000807077221 */ /* 0x000fc80000000000 */
[----:B------:R-:W-:Y:S01]  /*0540*/  FADD R12, R7, R26 ;  /* 0x0000001a070c7221 */ /* 0x000fe20000000000 */
[----:B------:R-:W-:Y:S06]  /*0550*/  BRA.U UP0, `(.L_x_0) ;  /* 0xfffffff900e47547 */ /* 0x000fec000b83ffff */
[----:B------:R-:W-:Y:S01]  /*0560*/  UIADD3 UR4, UP0, UPT, UR6, 0x20, URZ ;  /* 0x0000002006047890 */ /* 0x000fe2000ff1e0ff */
[----:B------:R-:W-:Y:S01]  /*0570*/  HFMA2 R22, -RZ, RZ, 0, 0 ;  /* 0x00000000ff167431 */ /* 0x000fe200000001ff */
[----:B------:R-:W-:Y:S02]  /*0580*/  MOV R3, R2 ;  /* 0x0000000200037202 */ /* 0x000fe40000000f00 */
[----:B------:R-:W-:Y:S02]  /*0590*/  UIADD3.X UR5, UPT, UPT, URZ, UR7, URZ, UP0, !UPT ;  /* 0x00000007ff057290 */ /* 0x000fe400087fe4ff */
[----:B------:R-:W-:Y:S01]  /*05a0*/  MOV R4, UR4 ;  /* 0x0000000400047c02 */ /* 0x000fe20008000f00 */
[----:B------:R-:W-:-:S03]  /*05b0*/  UMOV UR4, URZ ;  /* 0x000000ff00047c82 */ /* 0x000fc60008000000 */
[----:B------:R-:W-:-:S07]  /*05c0*/  MOV R5, UR5 ;  /* 0x0000000500057c02 */ /* 0x000fce0008000f00 */
.L_x_1:
        /* <DEDUP_REMOVED lines=15> */
[----:B------:R-:W-:-:S03]  /*06c0*/  IADD3 R9, PT, PT, R3, 0x10, RZ ;  /* 0x0000001003097810 */ /* 0x000fc60007ffe0ff */
[----:B------:R-:W5:Y:S02]  /*06d0*/  LDG.E.CONSTANT R23, desc[UR20][R10.64+0x18] ;  /* 0x000018140a177981 */ /* 0x000f64000c1e9900 */
[----:B------:R-:W-:Y:S02]  /*06e0*/  IMAD.WIDE R8, R9, 0x4, R4 ;  /* 0x0000000409087825 */ /* 0x000fe400078e0204 */
[----:B------:R5:W5:Y:S04]  /*06f0*/  LDG.E.CONSTANT R7, desc[UR20][R10.64+0x1c] ;  /* 0x00001c140a077981 */ /* 0x000b68000c1e9900 */
[----:B------:R-:W5:Y:S01]  /*0700*/  LDG.E.CONSTANT R10, desc[UR20][R8.64+-0x10] ;  /* 0xfffff014080a7981 */ /* 0x000f62000c1e9900 */
[----:B--2---:R-:W-:-:S03]  /*0710*/  FFMA R24, R12, -0.000244140625, R25 ;  /* 0xb98000000c187823 */ /* 0x004fc60000000019 */
[----:B------:R-:W2:Y:S01]  /*0720*/  LDG.E.CONSTANT R25, desc[UR20][R8.64+-0x20] ;  /* 0xffffe01408197981 */ /* 0x000ea2000c1e9900 */
[----:B------:R-:W-:Y:S01]  /*0730*/  FFMA R22, R24, R24, R22 ;  /* 0x0000001818167223 */ /* 0x000fe20000000016 */
[----:B---3--:R-:W-:Y:S02]  /*0740*/  FFMA R24, R12, -0.000244140625, R27 ;  /* 0xb98000000c187823 */ /* 0x008fe4000000001b */
[----:B------:R-:W3:Y:S02]  /*0750*/  LDG.E.CONSTANT R27, desc[UR20][R8.64+-0x1c] ;  /* 0xffffe414081b7981 */ /* 0x000ee4000c1e9900 */
[----:B------:R-:W-:Y:S01]  /*0760*/  FFMA R22, R24, R24, R22 ;  /* 0x0000001818167223 */ /* 0x000fe20000000016 */
[C---:B----4-:R-:W-:Y:S02]  /*0770*/  FFMA R24, R12.reuse, -0.000244140625, R20 ;  /* 0xb98000000c187823 */ /* 0x050fe40000000014 */
[----:B------:R-:W4:Y:S01]  /*0780*/  LDG.E.CONSTANT R20, desc[UR20][R8.64+-0x18] ;  /* 0xffffe81408147981 */ /* 0x000f22000c1e9900 */
[----:B-----5:R-:W-:Y:S01]  /*0790*/  FFMA R11, R12, -0.000244140625, R18 ;  /* 0xb98000000c0b7823 */ /* 0x020fe20000000012 */
[----:B------:R-:W-:-:S02]  /*07a0*/  FFMA R22, R24, R24, R22 ;  /* 0x0000001818167223 */ /* 0x000fc40000000016 */
[----:B------:R-:W5:Y:S02]  /*07b0*/  LDG.E.CONSTANT R18, desc[UR20][R8.64+-0x14] ;  /* 0xffffec1408127981 */ /* 0x000f64000c1e9900 */
[----:B------:R-:W-:Y:S01]  /*07c0*/  FFMA R22, R11, R11, R22 ;  /* 0x0000000b0b167223 */ /* 0x000fe20000000016 */
[C---:B------:R-:W-:Y:S02]  /*07d0*/  FFMA R11, R12.reuse, -0.000244140625, R16 ;  /* 0xb98000000c0b7823 */ /* 0x040fe40000000010 */
[----:B------:R-:W5:Y:S02]  /*07e0*/  LDG.E.CONSTANT R16, desc[UR20][R8.64+-0xc] ;  /* 0xfffff41408107981 */ /* 0x000f64000c1e9900 */
[----:B------:R-:W-:Y:S01]  /*07f0*/  FFMA R22, R11, R11, R22 ;  /* 0x0000000b0b167223 */ /* 0x000fe20000000016 */
[C---:B------:R-:W-:Y:S02]  /*0800*/  FFMA R11, R12.reuse, -0.000244140625, R14 ;  /* 0xb98000000c0b7823 */ /* 0x040fe4000000000e */
[----:B------:R-:W5:Y:S02]  /*0810*/  LDG.E.CONSTANT R14, desc[UR20][R8.64+-0x8] ;  /* 0xfffff814080e7981 */ /* 0x000f64000c1e9900 */
[----:B------:R-:W-:Y:S01]  /*0820*/  FFMA R22, R11, R11, R22 ;  /* 0x0000000b0b167223 */ /* 0x000fe20000000016 */
[----:B------:R-:W-:-:S02]  /*0830*/  FFMA R11, R12, -0.000244140625, R29 ;  /* 0xb98000000c0b7823 */ /* 0x000fc4000000001d */
[----:B------:R-:W5:Y:S02]  /*0840*/  LDG.E.CONSTANT R29, desc[UR20][R8.64+-0x4] ;  /* 0xfffffc14081d7981 */ /* 0x000f64000c1e9900 */
[----:B------:R-:W-:Y:S02]  /*0850*/  FFMA R22, R11, R11, R22 ;  /* 0x0000000b0b167223 */ /* 0x000fe40000000016 */
[----:B------:R-:W5:Y:S01]  /*0860*/  LDG.E.CONSTANT R11, desc[UR20][R8.64] ;  /* 0x00000014080b7981 */ /* 0x000f62000c1e9900 */
[----:B------:R-:W-:-:S04]  /*0870*/  FFMA R13, R12, -0.000244140625, R13 ;  /* 0xb98000000c0d7823 */ /* 0x000fc8000000000d */
[----:B------:R-:W-:Y:S02]  /*0880*/  FFMA R22, R13, R13, R22 ;  /* 0x0000000d0d167223 */ /* 0x000fe40000000016 */
[----:B------:R-:W5:Y:S01]  /*0890*/  LDG.E.CONSTANT R13, desc[UR20][R8.64+0x4] ;  /* 0x00000414080d7981 */ /* 0x000f62000c1e9900 */
[C---:B------:R-:W-:Y:S01]  /*08a0*/  FFMA R15, R12.reuse, -0.000244140625, R15 ;  /* 0xb98000000c0f7823 */ /* 0x040fe2000000000f */
[----:B------:R-:W-:-:S03]  /*08b0*/  FFMA R17, R12, -0.000244140625, R17 ;  /* 0xb98000000c117823 */ /* 0x000fc60000000011 */
[----:B------:R-:W-:Y:S01]  /*08c0*/  FFMA R22, R15, R15, R22 ;  /* 0x0000000f0f167223 */ /* 0x000fe20000000016 */
[C---:B------:R-:W-:Y:S01]  /*08d0*/  FFMA R6, R12.reuse, -0.000244140625, R6 ;  /* 0xb98000000c067823 */ /* 0x040fe20000000006 */
[----:B------:R-:W5:Y:S02]  /*08e0*/  LDG.E.CONSTANT R15, desc[UR20][R8.64+0x8] ;  /* 0x00000814080f7981 */ /* 0x000f64000c1e9900 */
[----:B------:R-:W-:Y:S01]  /*08f0*/  FFMA R22, R17, R17, R22 ;  /* 0x0000001111167223 */ /* 0x000fe20000000016 */
[----:B------:R-:W-:-:S04]  /*0900*/  FFMA R17, R12, -0.000244140625, R0 ;  /* 0xb98000000c117823 */ /* 0x000fc80000000000 */
[----:B------:R-:W-:Y:S01]  /*0910*/  FFMA R22, R17, R17, R22 ;  /* 0x0000001111167223 */ /* 0x000fe20000000016 */
[----:B------:R-:W-:Y:S01]  /*0920*/  FFMA R0, R12, -0.000244140625, R19 ;  /* 0xb98000000c007823 */ /* 0x000fe20000000013 */
[----:B------:R-:W5:Y:S02]  /*0930*/  LDG.E.CONSTANT R17, desc[UR20][R8.64+0xc] ;  /* 0x00000c1408117981 */ /* 0x000f64000c1e9900 */
[----:B------:R-:W-:Y:S02]  /*0940*/  FFMA R22, R6, R6, R22 ;  /* 0x0000000606167223 */ /* 0x000fe40000000016 */
[----:B------:R-:W5:Y:S02]  /*0950*/  LDG.E.CONSTANT R19, desc[UR20][R8.64+0x10] ;  /* 0x0000101408137981 */ /* 0x000f64000c1e9900 */
[----:B------:R-:W-:Y:S01]  /*0960*/  FFMA R22, R0, R0, R22 ;  /* 0x0000000000167223 */ /* 0x000fe20000000016 */
[----:B------:R-:W-:Y:S02]  /*0970*/  FFMA R0, R12, -0.000244140625, R21 ;  /* 0xb98000000c007823 */ /* 0x000fe40000000015 */
[----:B------:R-:W5:Y:S02]  /*0980*/  LDG.E.CONSTANT R21, desc[UR20][R8.64+0x14] ;  /* 0x0000141408157981 */ /* 0x000f64000c1e9900 */
[----:B------:R-:W-:Y:S01]  /*0990*/  FFMA R22, R0, R0, R22 ;  /* 0x0000000000167223 */ /* 0x000fe20000000016 */
[C---:B------:R-:W-:Y:S01]  /*09a0*/  FFMA R0, R12.reuse, -0.000244140625, R23 ;  /* 0xb98000000c007823 */ /* 0x040fe20000000017 */
[----:B------:R-:W-:Y:S01]  /*09b0*/  IADD3 R6, PT, PT, R3, 0x20, RZ ;  /* 0x0000002003067810 */ /* 0x000fe20007ffe0ff */
[----:B------:R-:W5:Y:S01]  /*09c0*/  LDG.E.CONSTANT R23, desc[UR20][R8.64+0x18] ;  /* 0x0000181408177981 */ /* 0x000f62000c1e9900 */
[----:B------:R-:W-:Y:S01]  /*09d0*/  FFMA R24, R12, -0.000244140625, R7 ;  /* 0xb98000000c187823 */ /* 0x000fe20000000007 */
[----:B------:R-:W-:-:S02]  /*09e0*/  FFMA R22, R0, R0, R22 ;  /* 0x0000000000167223 */ /* 0x000fc40000000016 */
[----:B------:R-:W-:Y:S01]  /*09f0*/  IMAD.WIDE R6, R6, 0x4, R4 ;  /* 0x0000000406067825 */ /* 0x000fe200078e0204 */
[----:B------:R-:W5:Y:S03]  /*0a00*/  LDG.E.CONSTANT R0, desc[UR20][R8.64+0x1c] ;  /* 0x00001c1408007981 */ /* 0x000f66000c1e9900 */
[----:B------:R-:W-:Y:S01]  /*0a10*/  FFMA R22, R24, R24, R22 ;  /* 0x0000001818167223 */ /* 0x000fe20000000016 */
[----:B------:R-:W5:Y:S04]  /*0a20*/  LDG.E.CONSTANT R9, desc[UR20][R6.64+-0x18] ;  /* 0xffffe81406097981 */ /* 0x000f68000c1e9900 */
[----:B------:R-:W5:Y:S01]  /*0a30*/  LDG.E.CONSTANT R8, desc[UR20][R6.64+-0x14] ;  /* 0xffffec1406087981 */ /* 0x000f62000c1e9900 */
[----:B--2---:R-:W-:-:S03]  /*0a40*/  FFMA R24, R12, -0.000244140625, R25 ;  /* 0xb98000000c187823 */ /* 0x004fc60000000019 */
[----:B------:R-:W2:Y:S01]  /*0a50*/  LDG.E.CONSTANT R25, desc[UR20][R6.64+-0x20] ;  /* 0xffffe01406197981 */ /* 0x000ea2000c1e9900 */
[----:B------:R-:W-:Y:S01]  /*0a60*/  FFMA R22, R24, R24, R22 ;  /* 0x0000001818167223 */ /* 0x000fe20000000016 */
[----:B---3--:R-:W-:Y:S02]  /*0a70*/  FFMA R24, R12, -0.000244140625, R27 ;  /* 0xb98000000c187823 */ /* 0x008fe4000000001b */
[----:B------:R-:W3:Y:S02]  /*0a80*/  LDG.E.CONSTANT R27, desc[UR20][R6.64+-0x1c] ;  /* 0xffffe414061b7981 */ /* 0x000ee4000c1e9900 */
[----:B------:R-:W-:Y:S01]  /*0a90*/  FFMA R22, R24, R24, R22 ;  /* 0x0000001818167223 */ /* 0x000fe20000000016 */
[----:B----4-:R-:W-:Y:S01]  /*0aa0*/  FFMA R20, R12, -0.000244140625, R20 ;  /* 0xb98000000c147823 */ /* 0x010fe20000000014 */
[----:B------:R-:W4:Y:S03]  /*0ab0*/  LDG.E.CONSTANT R24, desc[UR20][R6.64+0x10] ;  /* 0x0000101406187981 */ /* 0x000f26000c1e9900 */
[----:B------:R-:W-:Y:S01]  /*0ac0*/  FFMA R22, R20, R20, R22 ;  /* 0x0000001414167223 */ /* 0x000fe20000000016 */
[----:B-----5:R-:W-:Y:S01]  /*0ad0*/  FFMA R18, R12, -0.000244140625, R18 ;  /* 0xb98000000c127823 */ /* 0x020fe20000000012 */
[----:B------:R-:W5:Y:S03]  /*0ae0*/  LDG.E.CONSTANT R20, desc[UR20][R6.64] ;  /* 0x0000001406147981 */ /* 0x000f66000c1e9900 */
[----:B------:R-:W-:Y:S01]  /*0af0*/  FFMA R22, R18, R18, R22 ;  /* 0x0000001212167223 */ /* 0x000fe20000000016 */
[----:B------:R-:W-:-:S02]  /*0b00*/  FFMA R18, R12, -0.000244140625, R10 ;  /* 0xb98000000c127823 */ /* 0x000fc4000000000a */
[----:B------:R-:W4:Y:S02]  /*0b10*/  LDG.E.CONSTANT R10, desc[UR20][R6.64+-0x10] ;  /* 0xfffff014060a7981 */ /* 0x000f24000c1e9900 */
[----:B------:R-:W-:Y:S01]  /*0b20*/  FFMA R22, R18, R18, R22 ;  /* 0x0000001212167223 */ /* 0x000fe20000000016 */
[C---:B------:R-:W-:Y:S02]  /*0b30*/  FFMA R18, R12.reuse, -0.000244140625, R16 ;  /* 0xb98000000c127823 */ /* 0x040fe40000000010 */
[----:B------:R-:W5:Y:S01]  /*0b40*/  LDG.E.CONSTANT R16, desc[UR20][R6.64+-0xc] ;  /* 0xfffff41406107981 */ /* 0x000f62000c1e9900 */
[----:B------:R-:W-:Y:S01]  /*0b50*/  FFMA R14, R12, -0.000244140625, R14 ;  /* 0xb98000000c0e7823 */ /* 0x000fe2000000000e */
[----:B------:R-:W-:Y:S02]  /*0b60*/  FFMA R22, R18, R18, R22 ;  /* 0x0000001212167223 */ /* 0x000fe40000000016 */
[----:B------:R-:W5:Y:S02]  /*0b70*/  LDG.E.CONSTANT R18, desc[UR20][R6.64+-0x8] ;  /* 0xfffff81406127981 */ /* 0x000f64000c1e9900 */
[----:B------:R-:W-:Y:S01]  /*0b80*/  FFMA R22, R14, R14, R22 ;  /* 0x0000000e0e167223 */ /* 0x000fe20000000016 */
[----:B------:R-:W-:-:S02]  /*0b90*/  FFMA R14, R12, -0.000244140625, R29 ;  /* 0xb98000000c0e7823 */ /* 0x000fc4000000001d */
[----:B------:R-:W5:Y:S01]  /*0ba0*/  LDG.E.CONSTANT R29, desc[UR20][R6.64+-0x4] ;  /* 0xfffffc14061d7981 */ /* 0x000f62000c1e9900 */
[----:B------:R-:W-:Y:S01]  /*0bb0*/  FFMA R11, R12, -0.000244140625, R11 ;  /* 0xb98000000c0b7823 */ /* 0x000fe2000000000b */
[----:B------:R-:W-:-:S04]  /*0bc0*/  FFMA R22, R14, R14, R22 ;  /* 0x0000000e0e167223 */ /* 0x000fc80000000016 */
[----:B------:R-:W-:Y:S02]  /*0bd0*/  FFMA R14, R11, R11, R22 ;  /* 0x0000000b0b0e7223 */ /* 0x000fe40000000016 */
[----:B------:R-:W5:Y:S01]  /*0be0*/  LDG.E.CONSTANT R11, desc[UR20][R6.64+0x4] ;  /* 0x00000414060b7981 */ /* 0x000f62000c1e9900 */
[----:B------:R-:W-:-:S03]  /*0bf0*/  FFMA R13, R12, -0.000244140625, R13 ;  /* 0xb98000000c0d7823 */ /* 0x000fc6000000000d */
[----:B------:R-:W5:Y:S01]  /*0c00*/  LDG.E.CONSTANT R22, desc[UR20][R6.64+0x8] ;  /* 0x0000081406167981 */ /* 0x000f62000c1e9900 */
[----:B------:R-:W-:-:S03]  /*0c10*/  FFMA R14, R13, R13, R14 ;  /* 0x0000000d0d0e7223 */ /* 0x000fc6000000000e */
[----:B------:R-:W5:Y:S01]  /*0c20*/  LDG.E.CONSTANT R13, desc[UR20][R6.64+0xc] ;  /* 0x00000c14060d7981 */ /* 0x000f62000c1e9900 */
[C---:B------:R-:W-:Y:S01]  /*0c30*/  FFMA R15, R12.reuse, -0.000244140625, R15 ;  /* 0xb98000000c0f7823 */ /* 0x040fe2000000000f */
[----:B------:R-:W-:-:S03]  /*0c40*/  FFMA R17, R12, -0.000244140625, R17 ;  /* 0xb98000000c117823 */ /* 0x000fc60000000011 */
[----:B------:R-:W-:Y:S01]  /*0c50*/  FFMA R14, R15, R15, R14 ;  /* 0x0000000f0f0e7223 */ /* 0x000fe2000000000e */
[----:B------:R-:W-:-:S03]  /*0c60*/  FFMA R19, R12, -0.000244140625, R19 ;  /* 0xb98000000c137823 */ /* 0x000fc60000000013 */
[----:B------:R-:W-:Y:S02]  /*0c70*/  FFMA R14, R17, R17, R14 ;  /* 0x00000011110e7223 */ /* 0x000fe4000000000e */
[----:B------:R-:W5:Y:S02]  /*0c80*/  LDG.E.CONSTANT R17, desc[UR20][R6.64+0x14] ;  /* 0x0000141406117981 */ /* 0x000f64000c1e9900 */
[----:B------:R-:W-:Y:S01]  /*0c90*/  FFMA R14, R19, R19, R14 ;  /* 0x00000013130e7223 */ /* 0x000fe2000000000e */
[C---:B------:R-:W-:Y:S01]  /*0ca0*/  FFMA R21, R12.reuse, -0.000244140625, R21 ;  /* 0xb98000000c157823 */ /* 0x040fe20000000015 */
[----:B------:R-:W-:Y:S01]  /*0cb0*/  IADD3 R15, PT, PT, R3, 0x30, RZ ;  /* 0x00000030030f7810 */ /* 0x000fe20007ffe0ff */
[----:B------:R-:W5:Y:S02]  /*0cc0*/  LDG.E.CONSTANT R19, desc[UR20][R6.64+0x18] ;  /* 0x0000181406137981 */ /* 0x000f64000c1e9900 */
[----:B------:R-:W-:Y:S01]  /*0cd0*/  FFMA R14, R21, R21, R14 ;  /* 0x00000015150e7223 */ /* 0x000fe2000000000e */
[C---:B------:R-:W-:Y:S01]  /*0ce0*/  FFMA R23, R12.reuse, -0.000244140625, R23 ;  /* 0xb98000000c177823 */ /* 0x040fe20000000017 */
[----:B------:R-:W5:Y:S03]  /*0cf0*/  LDG.E.CONSTANT R21, desc[UR20][R6.64+0x1c] ;  /* 0x00001c1406157981 */ /* 0x000f66000c1e9900 */
[----:B------:R-:W-:Y:S01]  /*0d00*/  FFMA R23, R23, R23, R14 ;  /* 0x0000001717177223 */ /* 0x000fe2000000000e */
[----:B------:R-:W-:Y:S01]  /*0d10*/  FFMA R0, R12, -0.000244140625, R0 ;  /* 0xb98000000c007823 */ /* 0x000fe20000000000 */
[----:B------:R-:W-:-:S04]  /*0d20*/  IMAD.WIDE R14, R15, 0x4, R4 ;  /* 0x000000040f0e7825 */ /* 0x000fc800078e0204 */
[----:B------:R-:W-:Y:S02]  /*0d30*/  FFMA R0, R0, R0, R23 ;  /* 0x0000000000007223 */ /* 0x000fe40000000017 */
[----:B------:R-:W5:Y:S01]  /*0d40*/  LDG.E.CONSTANT R23, desc[UR20][R14.64+-0x20] ;  /* 0xffffe0140e177981 */ /* 0x000f62000c1e9900 */
[----:B------:R-:W-:-:S03]  /*0d50*/  FFMA R9, R12, -0.000244140625, R9 ;  /* 0xb98000000c097823 */ /* 0x000fc60000000009 */
[----:B------:R-:W5:Y:S04]  /*0d60*/  LDG.E.CONSTANT R7, desc[UR20][R14.64+-0x18] ;  /* 0xffffe8140e077981 */ /* 0x000f68000c1e9900 */
[----:B------:R-:W5:Y:S01]  /*0d70*/  LDG.E.CONSTANT R6, desc[UR20][R14.64+-0x8] ;  /* 0xfffff8140e067981 */ /* 0x000f62000c1e9900 */
[----:B--2---:R-:W-:-:S04]  /*0d80*/  FFMA R25, R12, -0.000244140625, R25 ;  /* 0xb98000000c197823 */ /* 0x004fc80000000019 */
[----:B------:R-:W-:Y:S01]  /*0d90*/  FFMA R0, R25, R25, R0 ;  /* 0x0000001919007223 */ /* 0x000fe20000000000 */
[C---:B---3--:R-:W-:Y:S01]  /*0da0*/  FFMA R27, R12.reuse, -0.000244140625, R27 ;  /* 0xb98000000c1b7823 */ /* 0x048fe2000000001b */
[----:B------:R-:W2:Y:S03]  /*0db0*/  LDG.E.CONSTANT R25, desc[UR20][R14.64+-0x1c] ;  /* 0xffffe4140e197981 */ /* 0x000ea6000c1e9900 */
[----:B------:R-:W-:Y:S01]  /*0dc0*/  FFMA R0, R27, R27, R0 ;  /* 0x0000001b1b007223 */ /* 0x000fe20000000000 */
[----:B------:R-:W-:-:S03]  /*0dd0*/  FFMA R27, R12, -0.000244140625, R8 ;  /* 0xb98000000c1b7823 */ /* 0x000fc60000000008 */
[----:B------:R-:W-:Y:S02]  /*0de0*/  FFMA R0, R9, R9, R0 ;  /* 0x0000000909007223 */ /* 0x000fe40000000000 */
[----:B------:R-:W3:Y:S02]  /*0df0*/  LDG.E.CONSTANT R9, desc[UR20][R14.64+-0x14] ;  /* 0xffffec140e097981 */ /* 0x000ee4000c1e9900 */
[----:B------:R-:W-:Y:S02]  /*0e00*/  FFMA R0, R27, R27, R0 ;  /* 0x0000001b1b007223 */ /* 0x000fe40000000000 */
[----:B------:R-:W3:Y:S01]  /*0e10*/  LDG.E.CONSTANT R27, desc[UR20][R14.64+-0x10] ;  /* 0xfffff0140e1b7981 */ /* 0x000ee2000c1e9900 */
[----:B----4-:R-:W-:-:S04]  /*0e20*/  FFMA R10, R12, -0.000244140625, R10 ;  /* 0xb98000000c0a7823 */ /* 0x010fc8000000000a */
[----:B------:R-:W-:Y:S01]  /*0e30*/  FFMA R10, R10, R10, R0 ;  /* 0x0000000a0a0a7223 */ /* 0x000fe20000000000 */
[----:B-----5:R-:W-:Y:S01]  /*0e40*/  FFMA R16, R12, -0.000244140625, R16 ;  /* 0xb98000000c107823 */ /* 0x020fe20000000010 */
[----:B------:R-:W4:Y:S03]  /*0e50*/  LDG.E.CONSTANT R0, desc[UR20][R14.64+-0xc] ;  /* 0xfffff4140e007981 */ /* 0x000f26000c1e9900 */
[----:B------:R-:W-:Y:S01]  /*0e60*/  FFMA R10, R16, R16, R10 ;  /* 0x00000010100a7223 */ /* 0x000fe2000000000a */
[----:B------:R-:W-:-:S04]  /*0e70*/  FFMA R18, R12, -0.000244140625, R18 ;  /* 0xb98000000c127823 */ /* 0x000fc80000000012 */
[----:B------:R-:W-:Y:S01]  /*0e80*/  FFMA R10, R18, R18, R10 ;  /* 0x00000012120a7223 */ /* 0x000fe2000000000a */
[C---:B------:R-:W-:Y:S01]  /*0e90*/  FFMA R8, R12.reuse, -0.000244140625, R29 ;  /* 0xb98000000c087823 */ /* 0x040fe2000000001d */
[----:B------:R-:W-:Y:S01]  /*0ea0*/  FFMA R20, R12, -0.000244140625, R20 ;  /* 0xb98000000c147823 */ /* 0x000fe20000000014 */
[----:B------:R-:W5:Y:S02]  /*0eb0*/  LDG.E.CONSTANT R29, desc[UR20][R14.64+-0x4] ;  /* 0xfffffc140e1d7981 */ /* 0x000f64000c1e9900 */
[----:B------:R-:W-:Y:S02]  /*0ec0*/  FFMA R10, R8, R8, R10 ;  /* 0x00000008080a7223 */ /* 0x000fe4000000000a */
[----:B------:R-:W5:Y:S01]  /*0ed0*/  LDG.E.CONSTANT R8, desc[UR20][R14.64] ;  /* 0x000000140e087981 */ /* 0x000f62000c1e9900 */
[----:B------:R-:W-:Y:S01]  /*0ee0*/  FFMA R16, R12, -0.000244140625, R11 ;  /* 0xb98000000c107823 */ /* 0x000fe2000000000b */
[----:B------:R-:W-:Y:S02]  /*0ef0*/  FFMA R10, R20, R20, R10 ;  /* 0x00000014140a7223 */ /* 0x000fe4000000000a */
[----:B------:R-:W5:Y:S01]  /*0f00*/  LDG.E.CONSTANT R11, desc[UR20][R14.64+0x4] ;  /* 0x000004140e0b7981 */ /* 0x000f62000c1e9900 */
[----:B------:R-:W-:Y:S01]  /*0f10*/  FFMA R22, R12, -0.000244140625, R22 ;  /* 0xb98000000c167823 */ /* 0x000fe20000000016 */
[----:B------:R-:W-:-:S02]  /*0f20*/  FFMA R16, R16, R16, R10 ;  /* 0x0000001010107223 */ /* 0x000fc4000000000a */
[----:B------:R-:W5:Y:S01]  /*0f30*/  LDG.E.CONSTANT R10, desc[UR20][R14.64+0x8] ;  /* 0x000008140e0a7981 */ /* 0x000f62000c1e9900 */
[----:B------:R-:W-:Y:S01]  /*0f40*/  FFMA R13, R12, -0.000244140625, R13 ;  /* 0xb98000000c0d7823 */ /* 0x000fe2000000000d */
[----:B------:R-:W-:Y:S02]  /*0f50*/  FFMA R22, R22, R22, R16 ;  /* 0x0000001616167223 */ /* 0x000fe40000000010 */
[----:B------:R-:W5:Y:S02]  /*0f60*/  LDG.E.CONSTANT R16, desc[UR20][R14.64+0xc] ;  /* 0x00000c140e107981 */ /* 0x000f64000c1e9900 */
[----:B------:R-:W-:Y:S02]  /*0f70*/  FFMA R22, R13, R13, R22 ;  /* 0x0000000d0d167223 */ /* 0x000fe40000000016 */
[----:B------:R-:W5:Y:S01]  /*0f80*/  LDG.E.CONSTANT R13, desc[UR20][R14.64+0x10] ;  /* 0x000010140e0d7981 */ /* 0x000f62000c1e9900 */
[----:B------:R-:W-:-:S03]  /*0f90*/  FFMA R24, R12, -0.000244140625, R24 ;  /* 0xb98000000c187823 */ /* 0x000fc60000000018 */
[----:B------:R-:W5:Y:S01]  /*0fa0*/  LDG.E.CONSTANT R20, desc[UR20][R14.64+0x14] ;  /* 0x000014140e147981 */ /* 0x000f62000c1e9900 */
[----:B------:R-:W-:-:S03]  /*0fb0*/  FFMA R24, R24, R24, R22 ;  /* 0x0000001818187223 */ /* 0x000fc60000000016 */
[----:B------:R-:W5:Y:S04]  /*0fc0*/  LDG.E.CONSTANT R18, desc[UR20][R14.64+0x18] ;  /* 0x000018140e127981 */ /* 0x000f68000c1e9900 */
[----:B------:R0:W5:Y:S01]  /*0fd0*/  LDG.E.CONSTANT R22, desc[UR20][R14.64+0x1c] ;  /* 0x00001c140e167981 */ /* 0x000162000c1e9900 */
[C---:B------:R-:W-:Y:S01]  /*0fe0*/  FFMA R17, R12.reuse, -0.000244140625, R17 ;  /* 0xb98000000c117823 */ /* 0x040fe20000000011 */
[----:B------:R-:W-:-:S03]  /*0ff0*/  FFMA R19, R12, -0.000244140625, R19 ;  /* 0xb98000000c137823 */ /* 0x000fc60000000013 */
[----:B------:R-:W-:Y:S01]  /*1000*/  FFMA R24, R17, R17, R24 ;  /* 0x0000001111187223 */ /* 0x000fe20000000018 */
[----:B------:R-:W-:-:S03]  /*1010*/  FFMA R21, R12, -0.000244140625, R21 ;  /* 0xb98000000c157823 */ /* 0x000fc60000000015 */
[----:B------:R-:W-:Y:S01]  /*1020*/  FFMA R24, R19, R19, R24 ;  /* 0x0000001313187223 */ /* 0x000fe20000000018 */
[----:B------:R-:W-:-:S03]  /*1030*/  FFMA R23, R12, -0.000244140625, R23 ;  /* 0xb98000000c177823 */ /* 0x000fc60000000017 */
[----:B------:R-:W-:-:S04]  /*1040*/  FFMA R24, R21, R21, R24 ;  /* 0x0000001515187223 */ /* 0x000fc80000000018 */
[----:B------:R-:W-:Y:S01]  /*1050*/  FFMA R23, R23, R23, R24 ;  /* 0x0000001717177223 */ /* 0x000fe20000000018 */
[C---:B0-----:R-:W-:Y:S01]  /*1060*/  FFMA R14, R12.reuse, -0.000244140625, R7 ;  /* 0xb98000000c0e7823 */ /* 0x041fe20000000007 */
[----:B------:R-:W-:Y:S01]  /*1070*/  FFMA R6, R12, -0.000244140625, R6 ;  /* 0xb98000000c067823 */ /* 0x000fe20000000006 */
[----:B------:R-:W-:-:S04]  /*1080*/  UIADD3 UR4, UPT, UPT, UR4, 0x40, URZ ;  /* 0x0000004004047890 */ /* 0x000fc8000fffe0ff */
[----:B------:R-:W-:Y:S01]  /*1090*/  UISETP.NE.AND UP0, UPT, UR4, 0x1000, UPT ;  /* 0x000010000400788c */ /* 0x000fe2000bf05270 */
[----:B------:R-:W-:Y:S01]  /*10a0*/  IADD3 R3, PT, PT, R3, 0x40, RZ ;  /* 0x0000004003037810 */ /* 0x000fe20007ffe0ff */
[----:B--2---:R-:W-:-:S04]  /*10b0*/  FFMA R24, R12, -0.000244140625, R25 ;  /* 0xb98000000c187823 */ /* 0x004fc80000000019 */
[----:B------:R-:W-:-:S04]  /*10c0*/  FFMA R23, R24, R24, R23 ;  /* 0x0000001818177223 */ /* 0x000fc80000000017 */
[----:B------:R-:W-:Y:S01]  /*10d0*/  FFMA R23, R14, R14, R23 ;  /* 0x0000000e0e177223 */ /* 0x000fe20000000017 */
[----:B---3--:R-:W-:-:S04]  /*10e0*/  FFMA R14, R12, -0.000244140625, R9 ;  /* 0xb98000000c0e7823 */ /* 0x008fc80000000009 */
[----:B------:R-:W-:Y:S01]  /*10f0*/  FFMA R23, R14, R14, R23 ;  /* 0x0000000e0e177223 */ /* 0x000fe20000000017 */
[----:B------:R-:W-:-:S04]  /*1100*/  FFMA R14, R12, -0.000244140625, R27 ;  /* 0xb98000000c0e7823 */ /* 0x000fc8000000001b */
[----:B------:R-:W-:Y:S01]  /*1110*/  FFMA R23, R14, R14, R23 ;  /* 0x0000000e0e177223 */ /* 0x000fe20000000017 */
[----:B----4-:R-:W-:-:S04]  /*1120*/  FFMA R0, R12, -0.000244140625, R0 ;  /* 0xb98000000c007823 */ /* 0x010fc80000000000 */
[----:B------:R-:W-:-:S04]  /*1130*/  FFMA R23, R0, R0, R23 ;  /* 0x0000000000177223 */ /* 0x000fc80000000017 */
[----:B------:R-:W-:Y:S01]  /*1140*/  FFMA R23, R6, R6, R23 ;  /* 0x0000000606177223 */ /* 0x000fe20000000017 */
[----:B-----5:R-:W-:-:S04]  /*1150*/  FFMA R0, R12, -0.000244140625, R29 ;  /* 0xb98000000c007823 */ /* 0x020fc8000000001d */
[----:B------:R-:W-:Y:S01]  /*1160*/  FFMA R23, R0, R0, R23 ;  /* 0x0000000000177223 */ /* 0x000fe20000000017 */
[C---:B------:R-:W-:Y:S01]  /*1170*/  FFMA R8, R12.reuse, -0.000244140625, R8 ;  /* 0xb98000000c087823 */ /* 0x040fe20000000008 */
[----:B------:R-:W-:-:S03]  /*1180*/  FFMA R0, R12, -0.000244140625, R11 ;  /* 0xb98000000c007823 */ /* 0x000fc6000000000b */
[----:B------:R-:W-:Y:S01]  /*1190*/  FFMA R23, R8, R8, R23 ;  /* 0x0000000808177223 */ /* 0x000fe20000000017 */
        /* <DEDUP_REMOVED lines=11> */
[----:B------:R-:W-:-:S04]  /*1250*/  FFMA R23, R18, R18, R23 ;  /* 0x0000001212177223 */ /* 0x000fc80000000017 */
[----:B------:R-:W-:Y:S01]  /*1260*/  FFMA R22, R22, R22, R23 ;  /* 0x0000001616167223 */ /* 0x000fe20000000017 */
[----:B------:R-:W-:Y:S06]  /*1270*/  BRA.U UP0, `(.L_x_1) ;  /* 0xfffffff100d47547 */ /* 0x000fec000b83ffff */
[----:B------:R-:W0:Y:S01]  /*1280*/  LDC R3, c[0x0][0x3a0] ;  /* 0x0000e800ff037b82 */ /* 0x000e220000000800 */
[----:B------:R-:W-:Y:S01]  /*1290*/  BSSY.RECONVERGENT B0, `(.L_x_2) ;  /* 0x000000f000007945 */ /* 0x000fe20003800200 */
[----:B0-----:R-:W-:-:S04]  /*12a0*/  FFMA R0, R22, 0.000244140625, R3 ;  /* 0x3980000016007823 */ /* 0x001fc80000000003 */
[----:B------:R0:W1:Y:S01]  /*12b0*/  MUFU.RSQ R5, R0 ;  /* 0x0000000000057308 */ /* 0x0000620000001400 */
[----:B------:R-:W-:-:S04]  /*12c0*/  IADD3 R3, PT, PT, R0, -0xd000000, RZ ;  /* 0xf300000000037810 */ /* 0x000fc80007ffe0ff */
[----:B------:R-:W-:-:S13]  /*12d0*/  ISETP.GT.U32.AND P0, PT, R3, 0x727fffff, PT ;  /* 0x727fffff0300780c */ /* 0x000fda0003f04070 */
[----:B01----:R-:W-:Y:S05]  /*12e0*/  @!P0 BRA `(.L_x_3) ;  /* 0x0000000000148947 */ /* 0x003fea0003800000 */
[----:B------:R-:W-:Y:S01]  /*12f0*/  BSSY.RECONVERGENT B1, `(.L_x_4) ;  /* 0x0000003000017945 */ /* 0x000fe20003800200 */
[----:B------:R-:W-:-:S07]  /*1300*/  MOV R8, 0x1320 ;  /* 0x0000132000087802 */ /* 0x000fce0000000f00 */
[----:B------:R-:W-:Y:S05]  /*1310*/  CALL.REL.NOINC `($__internal_0_$__cuda_sm20_sqrt_rn_f32_slowpath) ;  /* 0x0000000c00087944 */ /* 0x000fea0003c00000 */
[----:B------:R-:W-:Y:S05]  /*1320*/  BSYNC.RECONVERGENT B1 ;  /* 0x0000000000017941 */ /* 0x000fea0003800200 */
.L_x_4:
[----:B------:R-:W-:Y:S05]  /*1330*/  BRA `(.L_x_5) ;  /* 0x0000000000107947 */ /* 0x000fea0003800000 */
.L_x_3:
[----:B------:R-:W-:Y:S01]  /*1340*/  FMUL.FTZ R3, R0, R5 ;  /* 0x0000000500037220 */ /* 0x000fe20000410000 */
[----:B------:R-:W-:-:S03]  /*1350*/  FMUL.FTZ R4, R5, 0.5 ;  /* 0x3f00000005047820 */ /* 0x000fc60000410000 */
[----:B------:R-:W-:-:S04]  /*1360*/  FFMA R0, -R3, R3, R0 ;  /* 0x0000000303007223 */ /* 0x000fc80000000100 */
[----:B------:R-:W-:-:S07]  /*1370*/  FFMA R3, R0, R4, R3 ;  /* 0x0000000400037223 */ /* 0x000fce0000000003 */
.L_x_5:
[----:B------:R-:W-:Y:S05]  /*1380*/  BSYNC.RECONVERGENT B0 ;  /* 0x0000000000007941 */ /* 0x000fea0003800200 */
.L_x_2:
[----:B------:R-:W0:Y:S01]  /*1390*/  LDCU.128 UR12, c[0x0][0x390] ;  /* 0x00007200ff0c77ac */ /* 0x000e220008000c00 */
[----:B------:R-:W1:Y:S01]  /*13a0*/  LDCU.128 UR16, c[0x0][0x380] ;  /* 0x00007000ff1077ac */ /* 0x000e620008000c00 */
[----:B0-----:R-:W-:Y:S02]  /*13b0*/  UIADD3 UR10, UP0, UPT, UR12, 0x10, URZ ;  /* 0x000000100c0a7890 */ /* 0x001fe4000ff1e0ff */
[----:B------:R-:W-:Y:S02]  /*13c0*/  UIADD3 UR4, UP1, UPT, UR14, 0x10, URZ ;  /* 0x000000100e047890 */ /* 0x000fe4000ff3e0ff */
[----:B------:R-:W-:Y:S02]  /*13d0*/  UIADD3.X UR11, UPT, UPT, URZ, UR13, URZ, UP0, !UPT ;  /* 0x0000000dff0b7290 */ /* 0x000fe400087fe4ff */
[----:B------:R-:W-:Y:S01]  /*13e0*/  UIADD3.X UR9, UPT, UPT, URZ, UR15, URZ, UP1, !UPT ;  /* 0x0000000fff097290 */ /* 0x000fe20008ffe4ff */
[----:B------:R-:W-:Y:S01]  /*13f0*/  MOV R4, UR10 ;  /* 0x0000000a00047c02 */ /* 0x000fe20008000f00 */
[----:B-1----:R-:W-:Y:S01]  /*1400*/  UIADD3 UR7, UP2, UPT, UR16, 0x10, URZ ;  /* 0x0000001010077890 */ /* 0x002fe2000ff5e0ff */
[----:B------:R-:W-:Y:S01]  /*1410*/  MOV R15, UR4 ;  /* 0x00000004000f7c02 */ /* 0x000fe20008000f00 */
[----:B------:R-:W-:Y:S01]  /*1420*/  UIADD3 UR5, UP3, UPT, UR18, 0x10, URZ ;  /* 0x0000001012057890 */ /* 0x000fe2000ff7e0ff */
[----:B------:R-:W-:Y:S01]  /*1430*/  MOV R5, UR11 ;  /* 0x0000000b00057c02 */ /* 0x000fe20008000f00 */
[----:B------:R-:W-:Y:S01]  /*1440*/  UIADD3.X UR8, UPT, UPT, URZ, UR17, URZ, UP2, !UPT ;  /* 0x00000011ff087290 */ /* 0x000fe200097fe4ff */
[----:B------:R-:W-:Y:S01]  /*1450*/  MOV R16, UR9 ;  /* 0x0000000900107c02 */ /* 0x000fe20008000f00 */
[----:B------:R-:W-:Y:S01]  /*1460*/  UIADD3.X UR6, UPT, UPT, URZ, UR19, URZ, UP3, !UPT ;  /* 0x00000013ff067290 */ /* 0x000fe20009ffe4ff */
[----:B------:R-:W-:-:S11]  /*1470*/  UMOV UR4, URZ ;  /* 0x000000ff00047c82 */ /* 0x000fd60008000000 */
.L_x_22:
[----:B------:R-:W-:Y:S01]  /*1480*/  MOV R10, UR7 ;  /* 0x00000007000a7c02 */ /* 0x000fe20008000f00 */
[----:B0-----:R0:W5:Y:S01]  /*1490*/  LDG.E.CONSTANT R17, desc[UR20][R4.64+-0x10] ;  /* 0xfffff01404117981 */ /* 0x001162000c1e9900 */
[----:B------:R-:W-:-:S03]  /*14a0*/  MOV R11, UR8 ;  /* 0x00000008000b7c02 */ /* 0x000fc60008000f00 */
[----:B------:R-:W-:-:S05]  /*14b0*/  IMAD.WIDE R10, R2, 0x4, R10 ;  /* 0x00000004020a7825 */ /* 0x000fca00078e020a */
[----:B------:R-:W2:Y:S01]  /*14c0*/  LDG.E.CONSTANT R7, desc[UR20][R10.64+-0x10] ;  /* 0xfffff0140a077981 */ /* 0x000ea2000c1e9900 */
[----:B------:R-:W1:Y:S02]  /*14d0*/  MUFU.RCP R0, R3 ;  /* 0x0000000300007308 */ /* 0x000e640000001000 */
[----:B-1----:R-:W-:-:S04]  /*14e0*/  FFMA R9, R0, -R3, 1 ;  /* 0x3f80000000097423 */ /* 0x002fc80000000803 */
[----:B------:R-:W-:Y:S01]  /*14f0*/  FFMA R9, R0, R9, R0 ;  /* 0x0000000900097223 */ /* 0x000fe20000000000 */
[----:B------:R-:W-:Y:S01]  /*1500*/  MOV R6, UR5 ;  /* 0x0000000500067c02 */ /* 0x000fe20008000f00 */
[----:B------:R-:W-:Y:S01]  /*1510*/  BSSY.RECONVERGENT B0, `(.L_x_6) ;  /* 0x000000e000007945 */ /* 0x000fe20003800200 */
[----:B--2---:R-:W-:-:S04]  /*1520*/  FFMA R0, R12, -0.000244140625, R7 ;  /* 0xb98000000c007823 */ /* 0x004fc80000000007 */
[----:B------:R-:W1:Y:S01]  /*1530*/  FCHK P0, R0, R3 ;  /* 0x0000000300007302 */ /* 0x000e620000000000 */
[----:B------:R-:W-:Y:S01]  /*1540*/  FFMA R8, R0, R9, RZ ;  /* 0x0000000900087223 */ /* 0x000fe200000000ff */
[----:B------:R-:W-:-:S03]  /*1550*/  MOV R7, UR6 ;  /* 0x0000000600077c02 */ /* 0x000fc60008000f00 */
[----:B------:R-:W-:Y:S01]  /*1560*/  FFMA R13, R8, -R3, R0 ;  /* 0x80000003080d7223 */ /* 0x000fe20000000000 */
[----:B------:R-:W-:-:S04]  /*1570*/  IMAD.WIDE R6, R2, 0x4, R6 ;  /* 0x0000000402067825 */ /* 0x000fc800078e0206 */
[----:B------:R-:W-:Y:S01]  /*1580*/  FFMA R14, R9, R13, R8 ;  /* 0x0000000d090e7223 */ /* 0x000fe20000000008 */
[----:B------:R-:W-:Y:S02]  /*1590*/  MOV R8, R15 ;  /* 0x0000000f00087202 */ /* 0x000fe40000000f00 */
[----:B------:R-:W-:Y:S01]  /*15a0*/  MOV R9, R16 ;  /* 0x0000001000097202 */ /* 0x000fe20000000f00 */
[----:B01----:R-:W-:Y:S06]  /*15b0*/  @!P0 BRA `(.L_x_7) ;  /* 0x00000000000c8947 */ /* 0x003fec0003800000 */
[----:B------:R-:W-:-:S07]  /*15c0*/  MOV R14, 0x15e0 ;  /* 0x000015e0000e7802 */ /* 0x000fce0000000f00 */
[----:B-----5:R-:W-:Y:S05]  /*15d0*/  CALL.REL.NOINC `($__internal_1_$__cuda_sm3x_div_rn_noftz_f32_slowpath) ;  /* 0x0000000800b07944 */ /* 0x020fea0003c00000 */
[----:B------:R-:W-:-:S07]  /*15e0*/  MOV R14, R13 ;  /* 0x0000000d000e7202 */ /* 0x000fce0000000f00 */
.L_x_7:
[----:B------:R-:W-:Y:S05]  /*15f0*/  BSYNC.RECONVERGENT B0 ;  /* 0x0000000000007941 */ /* 0x000fea0003800200 */
.L_x_6:
[----:B------:R-:W2:Y:S04]  /*1600*/  LDG.E.CONSTANT R0, desc[UR20][R8.64+-0x10] ;  /* 0xfffff01408007981 */ /* 0x000ea8000c1e9900 */
[----:B------:R-:W3:Y:S04]  /*1610*/  LDG.E.CONSTANT R13, desc[UR20][R10.64+-0xc] ;  /* 0xfffff4140a0d7981 */ /* 0x000ee8000c1e9900 */
[----:B------:R0:W5:Y:S01]  /*1620*/  LDG.E.CONSTANT R16, desc[UR20][R4.64+-0xc] ;  /* 0xfffff41404107981 */ /* 0x000162000c1e9900 */
[----:B------:R-:W1:Y:S01]  /*1630*/  MUFU.RCP R20, R3 ;  /* 0x0000000300147308 */ /* 0x000e620000001000 */
[----:B------:R-:W-:Y:S01]  /*1640*/  BSSY.RECONVERGENT B0, `(.L_x_8) ;  /* 0x000000e000007945 */ /* 0x000fe20003800200 */
[----:B-1----:R-:W-:Y:S01]  /*1650*/  FFMA R15, R20, -R3, 1 ;  /* 0x3f800000140f7423 */ /* 0x002fe20000000803 */
[----:B--2--5:R-:W-:-:S03]  /*1660*/  FFMA R17, R17, R14, R0 ;  /* 0x0000000e11117223 */ /* 0x024fc60000000000 */
[----:B------:R-:W-:Y:S01]  /*1670*/  FFMA R0, R20, R15, R20 ;  /* 0x0000000f14007223 */ /* 0x000fe20000000014 */
[----:B---3--:R-:W-:Y:S01]  /*1680*/  FFMA R18, R12, -0.000244140625, R13 ;  /* 0xb98000000c127823 */ /* 0x008fe2000000000d */
[----:B------:R0:W-:Y:S03]  /*1690*/  STG.E desc[UR20][R6.64+-0x10], R17 ;  /* 0xfffff01106007986 */ /* 0x0001e6000c101914 */
[----:B------:R-:W1:Y:S01]  /*16a0*/  FCHK P0, R18, R3 ;  /* 0x0000000312007302 */ /* 0x000e620000000000 */
[----:B------:R-:W-:-:S04]  /*16b0*/  FFMA R13, R0, R18, RZ ;  /* 0x00000012000d7223 */ /* 0x000fc800000000ff */
[----:B------:R-:W-:-:S04]  /*16c0*/  FFMA R14, R13, -R3, R18 ;  /* 0x800000030d0e7223 */ /* 0x000fc80000000012 */
[----:B------:R-:W-:Y:S01]  /*16d0*/  FFMA R13, R0, R14, R13 ;  /* 0x0000000e000d7223 */ /* 0x000fe2000000000d */
[----:B01----:R-:W-:Y:S06]  /*16e0*/  @!P0 BRA `(.L_x_9) ;  /* 0x00000000000c8947 */ /* 0x003fec0003800000 */
[----:B------:R-:W-:Y:S02]  /*16f0*/  MOV R0, R18 ;  /* 0x0000001200007202 */ /* 0x000fe40000000f00 */
[----:B------:R-:W-:-:S07]  /*1700*/  MOV R14, 0x1720 ;  /* 0x00001720000e7802 */ /* 0x000fce0000000f00 */
[----:B------:R-:W-:Y:S05]  /*1710*/  CALL.REL.NOINC `($__internal_1_$__cuda_sm3x_div_rn_noftz_f32_slowpath) ;  /* 0x0000000800607944 */ /* 0x000fea0003c00000 */
.L_x_9:
[----:B------:R-:W-:Y:S05]  /*1720*/  BSYNC.RECONVERGENT B0 ;  /* 0x0000000000007941 */ /* 0x000fea0003800200 */
.L_x_8:
[----:B------:R-:W2:Y:S04]  /*1730*/  LDG.E.CONSTANT R15, desc[UR20][R8.64+-0xc] ;  /* 0xfffff414080f7981 */ /* 0x000ea8000c1e9900 */
[----:B------:R-:W3:Y:S04]  /*1740*/  LDG.E.CONSTANT R19, desc[UR20][R10.64+-0x8] ;  /* 0xfffff8140a137981 */ /* 0x000ee8000c1e9900 */
[----:B------:R0:W5:Y:S01]  /*1750*/  LDG.E.CONSTANT R17, desc[UR20][R4.64+-0x8] ;  /* 0xfffff81404117981 */ /* 0x000162000c1e9900 */
[----:B------:R-:W1:Y:S01]  /*1760*/  MUFU.RCP R0, R3 ;  /* 0x0000000300007308 */ /* 0x000e620000001000 */
[----:B------:R-:W-:Y:S01]  /*1770*/  BSSY.RECONVERGENT B0, `(.L_x_10) ;  /* 0x000000f000007945 */ /* 0x000fe20003800200 */
[----:B--2---:R-:W-:Y:S01]  /*1780*/  FFMA R13, R16, R13, R15 ;  /* 0x0000000d100d7223 */ /* 0x004fe2000000000f */
[----:B-1----:R-:W-:Y:S01]  /*1790*/  FFMA R15, R0, -R3, 1 ;  /* 0x3f800000000f7423 */ /* 0x002fe20000000803 */
[----:B---3--:R-:W-:-:S03]  /*17a0*/  FFMA R19, R12, -0.000244140625, R19 ;  /* 0xb98000000c137823 */ /* 0x008fc60000000013 */
[----:B------:R0:W-:Y:S01]  /*17b0*/  STG.E desc[UR20][R6.64+-0xc], R13 ;  /* 0xfffff40d06007986 */ /* 0x0001e2000c101914 */
[----:B------:R-:W-:Y:S01]  /*17c0*/  FFMA R0, R0, R15, R0 ;  /* 0x0000000f00007223 */ /* 0x000fe20000000000 */
[----:B------:R-:W1:Y:S03]  /*17d0*/  FCHK P0, R19, R3 ;  /* 0x0000000313007302 */ /* 0x000e660000000000 */
[----:B------:R-:W-:-:S04]  /*17e0*/  FFMA R14, R0, R19, RZ ;  /* 0x00000013000e7223 */ /* 0x000fc800000000ff */
[----:B------:R-:W-:-:S04]  /*17f0*/  FFMA R15, R14, -R3, R19 ;  /* 0x800000030e0f7223 */ /* 0x000fc80000000013 */
[----:B------:R-:W-:Y:S01]  /*1800*/  FFMA R0, R0, R15, R14 ;  /* 0x0000000f00007223 */ /* 0x000fe2000000000e */
[----:B01----:R-:W-:Y:S06]  /*1810*/  @!P0 BRA `(.L_x_11) ;  /* 0x0000000000108947 */ /* 0x003fec0003800000 */
[----:B------:R-:W-:Y:S02]  /*1820*/  MOV R0, R19 ;  /* 0x0000001300007202 */ /* 0x000fe40000000f00 */
[----:B------:R-:W-:-:S07]  /*1830*/  MOV R14, 0x1850 ;  /* 0x00001850000e7802 */ /* 0x000fce0000000f00 */
[----:B-----5:R-:W-:Y:S05]  /*1840*/  CALL.REL.NOINC `($__internal_1_$__cuda_sm3x_div_rn_noftz_f32_slowpath) ;  /* 0x0000000800147944 */ /* 0x020fea0003c00000 */
[----:B------:R-:W-:-:S07]  /*1850*/  MOV R0, R13 ;  /* 0x0000000d00007202 */ /* 0x000fce0000000f00 */
.L_x_11:
[----:B------:R-:W-:Y:S05]  /*1860*/  BSYNC.RECONVERGENT B0 ;  /* 0x0000000000007941 */ /* 0x000fea0003800200 */
.L_x_10:
        /* <DEDUP_REMOVED lines=18> */
.L_x_13:
[----:B------:R-:W-:Y:S05]  /*1990*/  BSYNC.RECONVERGENT B0 ;  /* 0x0000000000007941 */ /* 0x000fea0003800200 */
.L_x_12:
        /* <DEDUP_REMOVED lines=19> */
.L_x_15:
[----:B------:R-:W-:Y:S05]  /*1ad0*/  BSYNC.RECONVERGENT B0 ;  /* 0x0000000000007941 */ /* 0x000fea0003800200 */
.L_x_14:
        /* <DEDUP_REMOVED lines=18> */
.L_x_17:
[----:B------:R-:W-:Y:S05]  /*1c00*/  BSYNC.RECONVERGENT B0 ;  /* 0x0000000000007941 */ /* 0x000fea0003800200 */
.L_x_16:
        /* <DEDUP_REMOVED lines=19> */
.L_x_19:
[----:B------:R-:W-:Y:S05]  /*1d40*/  BSYNC.RECONVERGENT B0 ;  /* 0x0000000000007941 */ /* 0x000fea0003800200 */
.L_x_18:
        /* <DEDUP_REMOVED lines=18> */
.L_x_21:
[----:B------:R-:W-:Y:S05]  /*1e70*/  BSYNC.RECONVERGENT B0 ;  /* 0x0000000000007941 */ /* 0x000fea0003800200 */
.L_x_20:
[----:B------:R-:W2:Y:S01]  /*1e80*/  LDG.E.CONSTANT R11, desc[UR20][R8.64+0xc] ;  /* 0x00000c14080b7981 */ /* 0x000ea2000c1e9900 */
[----:B------:R-:W-:Y:S01]  /*1e90*/  UIADD3 UR4, UPT, UPT, UR4, 0x8, URZ ;  /* 0x0000000804047890 */ /* 0x000fe2000fffe0ff */
[----:B------:R-:W-:Y:S02]  /*1ea0*/  IADD3 R4, P0, PT, R4, 0x20, RZ ;  /* 0x0000002004047810 */ /* 0x000fe40007f1e0ff */
[----:B------:R-:W-:Y:S01]  /*1eb0*/  IADD3 R15, P1, PT, R8, 0x20, RZ ;  /* 0x00000020080f7810 */ /* 0x000fe20007f3e0ff */
[----:B------:R-:W-:Y:S01]  /*1ec0*/  UISETP.NE.AND UP0, UPT, UR4, 0x1000, UPT ;  /* 0x000010000400788c */ /* 0x000fe2000bf05270 */
[----:B------:R-:W-:Y:S02]  /*1ed0*/  IADD3.X R5, PT, PT, RZ, R5, RZ, P0, !PT ;  /* 0x00000005ff057210 */ /* 0x000fe400007fe4ff */
[----:B------:R-:W-:Y:S01]  /*1ee0*/  IADD3 R2, PT, PT, R2, 0x8, RZ ;  /* 0x0000000802027810 */ /* 0x000fe20007ffe0ff */
[----:B--2---:R-:W-:Y:S01]  /*1ef0*/  FFMA R11, R16, R13, R11 ;  /* 0x0000000d100b7223 */ /* 0x004fe2000000000b */
[----:B------:R-:W-:-:S04]  /*1f00*/  IADD3.X R16, PT, PT, RZ, R9, RZ, P1, !PT ;  /* 0x00000009ff107210 */ /* 0x000fc80000ffe4ff */
[----:B------:R0:W-:Y:S01]  /*1f10*/  STG.E desc[UR20][R6.64+0xc], R11 ;  /* 0x00000c0b06007986 */ /* 0x0001e2000c101914 */
[----:B------:R-:W-:Y:S05]  /*1f20*/  BRA.U UP0, `(.L_x_22) ;  /* 0xfffffff500547547 */ /* 0x000fea000b83ffff */
[----:B------:R-:W-:Y:S05]  /*1f30*/  EXIT ;  /* 0x000000000000794d */ /* 0x000fea0003800000 */
        .weak           $__internal_0_$__cuda_sm20_sqrt_rn_f32_slowpath
        .type           $__internal_0_$__cuda_sm20_sqrt_rn_f32_slowpath,@function
        .size           $__internal_0_$__cuda_sm20_sqrt_rn_f32_slowpath,($__internal_1_$__cuda_sm3x_div_rn_noftz_f32_slowpath - $__internal_0_$__cuda_sm20_sqrt_rn_f32_slowpath)
$__internal_0_$__cuda_sm20_sqrt_rn_f32_slowpath:
[----:B------:R-:W-:-:S13]  /*1f40*/  LOP3.LUT P0, RZ, R0, 0x7fffffff, RZ, 0xc0, !PT ;  /* 0x7fffffff00ff7812 */ /* 0x000fda000780c0ff */
[----:B------:R-:W-:Y:S01]  /*1f50*/  @!P0 MOV R3, R0 ;  /* 0x0000000000038202 */ /* 0x000fe20000000f00 */
[----:B------:R-:W-:Y:S06]  /*1f60*/  @!P0 BRA `(.L_x_23) ;  /* 0x0000000000408947 */ /* 0x000fec0003800000 */
[----:B------:R-:W-:-:S13]  /*1f70*/  FSETP.GEU.FTZ.AND P0, PT, R0, RZ, PT ;  /* 0x000000ff0000720b */ /* 0x000fda0003f1e000 */
[----:B------:R-:W-:Y:S01]  /*1f80*/  @!P0 MOV R3, 0x7fffffff ;  /* 0x7fffffff00038802 */ /* 0x000fe20000000f00 */
[----:B------:R-:W-:Y:S06]  /*1f90*/  @!P0 BRA `(.L_x_23) ;  /* 0x0000000000348947 */ /* 0x000fec0003800000 */
[----:B------:R-:W-:-:S13]  /*1fa0*/  FSETP.GTU.FTZ.AND P0, PT, |R0|, +INF , PT ;  /* 0x7f8000000000780b */ /* 0x000fda0003f1c200 */
[----:B------:R-:W-:Y:S01]  /*1fb0*/  @P0 FADD.FTZ R3, R0, 1 ;  /* 0x3f80000000030421 */ /* 0x000fe20000010000 */
[----:B------:R-:W-:Y:S06]  /*1fc0*/  @P0 BRA `(.L_x_23) ;  /* 0x0000000000280947 */ /* 0x000fec0003800000 */
[----:B------:R-:W-:-:S13]  /*1fd0*/  FSETP.NEU.FTZ.AND P0, PT, |R0|, +INF , PT ;  /* 0x7f8000000000780b */ /* 0x000fda0003f1d200 */
[----:B------:R-:W-:-:S04]  /*1fe0*/  @P0 FFMA R4, R0, 1.84467440737095516160e+19, RZ ;  /* 0x5f80000000040823 */ /* 0x000fc800000000ff */
[----:B------:R-:W0:Y:S02]  /*1ff0*/  @P0 MUFU.RSQ R3, R4 ;  /* 0x0000000400030308 */ /* 0x000e240000001400 */
[----:B0-----:R-:W-:Y:S01]  /*2000*/  @P0 FMUL.FTZ R5, R4, R3 ;  /* 0x0000000304050220 */ /* 0x001fe20000410000 */
[----:B------:R-:W-:Y:S01]  /*2010*/  @P0 FMUL.FTZ R7, R3, 0.5 ;  /* 0x3f00000003070820 */ /* 0x000fe20000410000 */
[----:B------:R-:W-:Y:S02]  /*2020*/  @!P0 MOV R3, R0 ;  /* 0x0000000000038202 */ /* 0x000fe40000000f00 */
[----:B------:R-:W-:-:S04]  /*2030*/  @P0 FADD.FTZ R6, -R5, -RZ ;  /* 0x800000ff05060221 */ /* 0x000fc80000010100 */
[----:B------:R-:W-:-:S04]  /*2040*/  @P0 FFMA R6, R5, R6, R4 ;  /* 0x0000000605060223 */ /* 0x000fc80000000004 */
[----:B------:R-:W-:-:S04]  /*2050*/  @P0 FFMA R6, R6, R7, R5 ;  /* 0x0000000706060223 */ /* 0x000fc80000000005 */
[----:B------:R-:W-:-:S07]  /*2060*/  @P0 FMUL.FTZ R3, R6, 2.3283064365386962891e-10 ;  /* 0x2f80000006030820 */ /* 0x000fce0000410000 */
.L_x_23:
[----:B------:R-:W-:Y:S01]  /*2070*/  HFMA2 R5, -RZ, RZ, 0, 0 ;  /* 0x00000000ff057431 */ /* 0x000fe200000001ff */
[----:B------:R-:W-:-:S04]  /*2080*/  MOV R4, R8 ;  /* 0x0000000800047202 */ /* 0x000fc80000000f00 */
[----:B------:R-:W-:Y:S05]  /*2090*/  RET.REL.NODEC R4 `(_Z15LayerNormKernelPKfPfS0_S0_f) ;  /* 0xffffffdc04d87950 */ /* 0x000fea0003c3ffff */
        .weak           $__internal_1_$__cuda_sm3x_div_rn_noftz_f32_slowpath
        .type           $__internal_1_$__cuda_sm3x_div_rn_noftz_f32_slowpath,@function
        .size           $__internal_1_$__cuda_sm3x_div_rn_noftz_f32_slowpath,(.L_x_37 - $__internal_1_$__cuda_sm3x_div_rn_noftz_f32_slowpath)
$__internal_1_$__cuda_sm3x_div_rn_noftz_f32_slowpath:
[----:B------:R-:W-:Y:S01]  /*20a0*/  SHF.R.U32.HI R13, RZ, 0x17, R3 ;  /* 0x00000017ff0d7819 */ /* 0x000fe20000011603 */
[----:B------:R-:W-:Y:S01]  /*20b0*/  BSSY.RECONVERGENT B1, `(.L_x_24) ;  /* 0x0000063000017945 */ /* 0x000fe20003800200 */
[----:B------:R-:W-:Y:S02]  /*20c0*/  SHF.R.U32.HI R18, RZ, 0x17, R0 ;  /* 0x00000017ff127819 */ /* 0x000fe40000011600 */
[----:B------:R-:W-:Y:S02]  /*20d0*/  LOP3.LUT R13, R13, 0xff, RZ, 0xc0, !PT ;  /* 0x000000ff0d0d7812 */ /* 0x000fe400078ec0ff */
[----:B------:R-:W-:Y:S02]  /*20e0*/  LOP3.LUT R18, R18, 0xff, RZ, 0xc0, !PT ;  /* 0x000000ff12127812 */ /* 0x000fe400078ec0ff */
[----:B------:R-:W-:Y:S02]  /*20f0*/  IADD3 R21, PT, PT, R13, -0x1, RZ ;  /* 0xffffffff0d157810 */ /* 0x000fe40007ffe0ff */
[----:B------:R-:W-:-:S02]  /*2100*/  IADD3 R20, PT, PT, R18, -0x1, RZ ;  /* 0xffffffff12147810 */ /* 0x000fc40007ffe0ff */
[----:B------:R-:W-:Y:S02]  /*2110*/  ISETP.GT.U32.AND P0, PT, R21, 0xfd, PT ;  /* 0x000000fd1500780c */ /* 0x000fe40003f04070 */
[----:B------:R-:W-:Y:S02]  /*2120*/  MOV R19, R3 ;  /* 0x0000000300137202 */ /* 0x000fe40000000f00 */
[----:B------:R-:W-:-:S13]  /*2130*/  ISETP.GT.U32.OR P0, PT, R20, 0xfd, P0 ;  /* 0x000000fd1400780c */ /* 0x000fda0000704470 */
[----:B------:R-:W-:Y:S01]  /*2140*/  @!P0 MOV R15, RZ ;  /* 0x000000ff000f8202 */ /* 0x000fe20000000f00 */
[----:B------:R-:W-:Y:S06]  /*2150*/  @!P0 BRA `(.L_x_25) ;  /* 0x00000000005c8947 */ /* 0x000fec0003800000 */
[----:B------:R-:W-:Y:S02]  /*2160*/  FSETP.GTU.FTZ.AND P0, PT, |R0|, +INF , PT ;  /* 0x7f8000000000780b */ /* 0x000fe40003f1c200 */
[----:B------:R-:W-:-:S04]  /*2170*/  FSETP.GTU.FTZ.AND P1, PT, |R3|, +INF , PT ;  /* 0x7f8000000300780b */ /* 0x000fc80003f3c200 */
[----:B------:R-:W-:-:S13]  /*2180*/  PLOP3.LUT P0, PT, P0, P1, PT, 0xf8, 0x8f ;  /* 0x00000000008f781c */ /* 0x000fda0000703f70 */
[----:B------:R-:W-:Y:S05]  /*2190*/  @P0 BRA `(.L_x_26) ;  /* 0x00000004004c0947 */ /* 0x000fea0003800000 */
[----:B------:R-:W-:-:S13]  /*21a0*/  LOP3.LUT P0, RZ, R19, 0x7fffffff, R0, 0xc8, !PT ;  /* 0x7fffffff13ff7812 */ /* 0x000fda000780c800 */
[----:B------:R-:W-:Y:S05]  /*21b0*/  @!P0 BRA `(.L_x_27) ;  /* 0x00000004003c8947 */ /* 0x000fea0003800000 */
[C---:B------:R-:W-:Y:S02]  /*21c0*/  FSETP.NEU.FTZ.AND P2, PT, |R0|.reuse, +INF , PT ;  /* 0x7f8000000000780b */ /* 0x040fe40003f5d200 */
[----:B------:R-:W-:Y:S02]  /*21d0*/  FSETP.NEU.FTZ.AND P1, PT, |R3|, +INF , PT ;  /* 0x7f8000000300780b */ /* 0x000fe40003f3d200 */
[----:B------:R-:W-:-:S11]  /*21e0*/  FSETP.NEU.FTZ.AND P0, PT, |R0|, +INF , PT ;  /* 0x7f8000000000780b */ /* 0x000fd60003f1d200 */
[----:B------:R-:W-:Y:S05]  /*21f0*/  @!P1 BRA !P2, `(.L_x_27) ;  /* 0x00000004002c9947 */ /* 0x000fea0005000000 */
[----:B------:R-:W-:-:S04]  /*2200*/  LOP3.LUT P2, RZ, R0, 0x7fffffff, RZ, 0xc0, !PT ;  /* 0x7fffffff00ff7812 */ /* 0x000fc8000784c0ff */
[----:B------:R-:W-:-:S13]  /*2210*/  PLOP3.LUT P1, PT, P1, P2, PT, 0x2f, 0xf2 ;  /* 0x0000000000f2781c */ /* 0x000fda0000f24577 */
[----:B------:R-:W-:Y:S05]  /*2220*/  @P1 BRA `(.L_x_28) ;  /* 0x0000000400181947 */ /* 0x000fea0003800000 */
[----:B------:R-:W-:-:S04]  /*2230*/  LOP3.LUT P1, RZ, R19, 0x7fffffff, RZ, 0xc0, !PT ;  /* 0x7fffffff13ff7812 */ /* 0x000fc8000782c0ff */
[----:B------:R-:W-:-:S13]  /*2240*/  PLOP3.LUT P0, PT, P0, P1, PT, 0x2f, 0xf2 ;  /* 0x0000000000f2781c */ /* 0x000fda0000702577 */
[----:B------:R-:W-:Y:S05]  /*2250*/  @P0 BRA `(.L_x_29) ;  /* 0x0000000400000947 */ /* 0x000fea0003800000 */
[----:B------:R-:W-:Y:S02]  /*2260*/  ISETP.GE.AND P0, PT, R20, RZ, PT ;  /* 0x000000ff1400720c */ /* 0x000fe40003f06270 */
[----:B------:R-:W-:-:S11]  /*2270*/  ISETP.GE.AND P1, PT, R21, RZ, PT ;  /* 0x000000ff1500720c */ /* 0x000fd60003f26270 */
[----:B------:R-:W-:Y:S01]  /*2280*/  @P0 MOV R15, RZ ;  /* 0x000000ff000f0202 */ /* 0x000fe20000000f00 */
[----:B------:R-:W-:Y:S01]  /*2290*/  @!P0 FFMA R0, R0, 1.84467440737095516160e+19, RZ ;  /* 0x5f80000000008823 */ /* 0x000fe200000000ff */
[----:B------:R-:W-:Y:S01]  /*22a0*/  @!P0 MOV R15, 0xffffffc0 ;  /* 0xffffffc0000f8802 */ /* 0x000fe20000000f00 */
[----:B------:R-:W-:-:S03]  /*22b0*/  @!P1 FFMA R19, R3, 1.84467440737095516160e+19, RZ ;  /* 0x5f80000003139823 */ /* 0x000fc600000000ff */
[----:B------:R-:W-:-:S07]  /*22c0*/  @!P1 IADD3 R15, PT, PT, R15, 0x40, RZ ;  /* 0x000000400f0f9810 */ /* 0x000fce0007ffe0ff */
.L_x_25:
[----:B------:R-:W-:Y:S01]  /*22d0*/  LEA R20, R13, 0xc0800000, 0x17 ;  /* 0xc08000000d147811 */ /* 0x000fe200078eb8ff */
[----:B------:R-:W-:Y:S01]  /*22e0*/  BSSY.RECONVERGENT B2, `(.L_x_30) ;  /* 0x0000036000027945 */ /* 0x000fe20003800200 */
[----:B------:R-:W-:Y:S02]  /*22f0*/  IADD3 R18, PT, PT, R18, -0x7f, RZ ;  /* 0xffffff8112127810 */ /* 0x000fe40007ffe0ff */
[----:B------:R-:W-:-:S03]  /*2300*/  IADD3 R22, PT, PT, -R20, R19, RZ ;  /* 0x0000001314167210 */ /* 0x000fc60007ffe1ff */
[----:B------:R-:W-:Y:S01]  /*2310*/  IMAD R0, R18, -0x800000, R0 ;  /* 0xff80000012007824 */ /* 0x000fe200078e0200 */
[----:B------:R-:W0:Y:S01]  /*2320*/  MUFU.RCP R20, R22 ;  /* 0x0000001600147308 */ /* 0x000e220000001000 */
[----:B------:R-:W-:Y:S01]  /*2330*/  FADD.FTZ R19, -R22, -RZ ;  /* 0x800000ff16137221 */ /* 0x000fe20000010100 */
[----:B------:R-:W-:-:S04]  /*2340*/  IADD3 R18, PT, PT, R18, 0x7f, -R13 ;  /* 0x0000007f12127810 */ /* 0x000fc80007ffe80d */
[----:B------:R-:W-:Y:S01]  /*2350*/  IADD3 R18, PT, PT, R18, R15, RZ ;  /* 0x0000000f12127210 */ /* 0x000fe20007ffe0ff */
[----:B0-----:R-:W-:-:S04]  /*2360*/  FFMA R21, R20, R19, 1 ;  /* 0x3f80000014157423 */ /* 0x001fc80000000013 */
[----:B------:R-:W-:-:S04]  /*2370*/  FFMA R20, R20, R21, R20 ;  /* 0x0000001514147223 */ /* 0x000fc80000000014 */
[----:B------:R-:W-:-:S04]  /*2380*/  FFMA R21, R0, R20, RZ ;  /* 0x0000001400157223 */ /* 0x000fc800000000ff */
[----:B------:R-:W-:-:S04]  /*2390*/  FFMA R23, R19, R21, R0 ;  /* 0x0000001513177223 */ /* 0x000fc80000000000 */
[----:B------:R-:W-:-:S04]  /*23a0*/  FFMA R21, R20, R23, R21 ;  /* 0x0000001714157223 */ /* 0x000fc80000000015 */
[----:B------:R-:W-:-:S04]  /*23b0*/  FFMA R0, R19, R21, R0 ;  /* 0x0000001513007223 */ /* 0x000fc80000000000 */
[----:B------:R-:W-:-:S05]  /*23c0*/  FFMA R19, R20, R0, R21 ;  /* 0x0000000014137223 */ /* 0x000fca0000000015 */
[----:B------:R-:W-:-:S04]  /*23d0*/  SHF.R.U32.HI R13, RZ, 0x17, R19 ;  /* 0x00000017ff0d7819 */ /* 0x000fc80000011613 */
[----:B------:R-:W-:-:S04]  /*23e0*/  LOP3.LUT R13, R13, 0xff, RZ, 0xc0, !PT ;  /* 0x000000ff0d0d7812 */ /* 0x000fc800078ec0ff */
[----:B------:R-:W-:-:S04]  /*23f0*/  IADD3 R13, PT, PT, R13, R18, RZ ;  /* 0x000000120d0d7210 */ /* 0x000fc80007ffe0ff */
[----:B------:R-:W-:-:S04]  /*2400*/  IADD3 R15, PT, PT, R13, -0x1, RZ ;  /* 0xffffffff0d0f7810 */ /* 0x000fc80007ffe0ff */
[----:B------:R-:W-:-:S13]  /*2410*/  ISETP.GE.U32.AND P0, PT, R15, 0xfe, PT ;  /* 0x000000fe0f00780c */ /* 0x000fda0003f06070 */
[----:B------:R-:W-:Y:S05]  /*2420*/  @!P0 BRA `(.L_x_31) ;  /* 0x0000000000808947 */ /* 0x000fea0003800000 */
[----:B------:R-:W-:-:S13]  /*2430*/  ISETP.GT.AND P0, PT, R13, 0xfe, PT ;  /* 0x000000fe0d00780c */ /* 0x000fda0003f04270 */
[----:B------:R-:W-:Y:S05]  /*2440*/  @P0 BRA `(.L_x_32) ;  /* 0x00000000006c0947 */ /* 0x000fea0003800000 */
[----:B------:R-:W-:-:S13]  /*2450*/  ISETP.GE.AND P0, PT, R13, 0x1, PT ;  /* 0x000000010d00780c */ /* 0x000fda0003f06270 */
[----:B------:R-:W-:Y:S05]  /*2460*/  @P0 BRA `(.L_x_33) ;  /* 0x0000000000740947 */ /* 0x000fea0003800000 */
[----:B------:R-:W-:Y:S02]  /*2470*/  ISETP.GE.AND P0, PT, R13, -0x18, PT ;  /* 0xffffffe80d00780c */ /* 0x000fe40003f06270 */
[----:B------:R-:W-:-:S11]  /*2480*/  LOP3.LUT R19, R19, 0x80000000, RZ, 0xc0, !PT ;  /* 0x8000000013137812 */ /* 0x000fd600078ec0ff */
[----:B------:R-:W-:Y:S05]  /*2490*/  @!P0 BRA `(.L_x_33) ;  /* 0x0000000000688947 */ /* 0x000fea0003800000 */
[CCC-:B------:R-:W-:Y:S01]  /*24a0*/  FFMA.RZ R15, R20.reuse, R0.reuse, R21.reuse ;  /* 0x00000000140f7223 */ /* 0x1c0fe2000000c015 */
[C---:B------:R-:W-:Y:S02]  /*24b0*/  ISETP.NE.AND P2, PT, R13.reuse, RZ, PT ;  /* 0x000000ff0d00720c */ /* 0x040fe40003f45270 */
[----:B------:R-:W-:Y:S02]  /*24c0*/  ISETP.NE.AND P1, PT, R13, RZ, PT ;  /* 0x000000ff0d00720c */ /* 0x000fe40003f25270 */
[----:B------:R-:W-:Y:S01]  /*24d0*/  LOP3.LUT R18, R15, 0x7fffff, RZ, 0xc0, !PT ;  /* 0x007fffff0f127812 */ /* 0x000fe200078ec0ff */
[CCC-:B------:R-:W-:Y:S01]  /*24e0*/  FFMA.RP R15, R20.reuse, R0.reuse, R21.reuse ;  /* 0x00000000140f7223 */ /* 0x1c0fe20000008015 */
[----:B------:R-:W-:Y:S01]  /*24f0*/  FFMA.RM R0, R20, R0, R21 ;  /* 0x0000000014007223 */ /* 0x000fe20000004015 */
[----:B------:R-:W-:Y:S02]  /*2500*/  IADD3 R21, PT, PT, R13, 0x20, RZ ;  /* 0x000000200d157810 */ /* 0x000fe40007ffe0ff */
[----:B------:R-:W-:-:S02]  /*2510*/  LOP3.LUT R18, R18, 0x800000, RZ, 0xfc, !PT ;  /* 0x0080000012127812 */ /* 0x000fc400078efcff */
[----:B------:R-:W-:Y:S02]  /*2520*/  IADD3 R13, PT, PT, -R13, RZ, RZ ;  /* 0x000000ff0d0d7210 */ /* 0x000fe40007ffe1ff */
[----:B------:R-:W-:Y:S02]  /*2530*/  SHF.L.U32 R21, R18, R21, RZ ;  /* 0x0000001512157219 */ /* 0x000fe400000006ff */
[----:B------:R-:W-:Y:S02]  /*2540*/  FSETP.NEU.FTZ.AND P0, PT, R15, R0, PT ;  /* 0x000000000f00720b */ /* 0x000fe40003f1d000 */
[----:B------:R-:W-:Y:S02]  /*2550*/  SEL R13, R13, RZ, P2 ;  /* 0x000000ff0d0d7207 */ /* 0x000fe40001000000 */
[----:B------:R-:W-:Y:S02]  /*2560*/  ISETP.NE.AND P1, PT, R21, RZ, P1 ;  /* 0x000000ff1500720c */ /* 0x000fe40000f25270 */
[----:B------:R-:W-:-:S02]  /*2570*/  SHF.R.U32.HI R13, RZ, R13, R18 ;  /* 0x0000000dff0d7219 */ /* 0x000fc40000011612 */
[----:B------:R-:W-:Y:S02]  /*2580*/  PLOP3.LUT P0, PT, P0, P1, PT, 0xf8, 0x8f ;  /* 0x00000000008f781c */ /* 0x000fe40000703f70 */
[----:B------:R-:W-:Y:S02]  /*2590*/  SHF.R.U32.HI R15, RZ, 0x1, R13 ;  /* 0x00000001ff0f7819 */ /* 0x000fe4000001160d */
[----:B------:R-:W-:-:S04]  /*25a0*/  SEL R0, RZ, 0x1, !P0 ;  /* 0x00000001ff007807 */ /* 0x000fc80004000000 */
[----:B------:R-:W-:-:S04]  /*25b0*/  LOP3.LUT R0, R0, 0x1, R15, 0xf8, !PT ;  /* 0x0000000100007812 */ /* 0x000fc800078ef80f */
[----:B------:R-:W-:-:S04]  /*25c0*/  LOP3.LUT R0, R0, R13, RZ, 0xc0, !PT ;  /* 0x0000000d00007212 */ /* 0x000fc800078ec0ff */
[----:B------:R-:W-:-:S04]  /*25d0*/  IADD3 R0, PT, PT, R15, R0, RZ ;  /* 0x000000000f007210 */ /* 0x000fc80007ffe0ff */
[----:B------:R-:W-:Y:S01]  /*25e0*/  LOP3.LUT R19, R0, R19, RZ, 0xfc, !PT ;  /* 0x0000001300137212 */ /* 0x000fe200078efcff */
[----:B------:R-:W-:Y:S06]  /*25f0*/  BRA `(.L_x_33) ;  /* 0x0000000000107947 */ /* 0x000fec0003800000 */
.L_x_32:
[----:B------:R-:W-:-:S04]  /*2600*/  LOP3.LUT R19, R19, 0x80000000, RZ, 0xc0, !PT ;  /* 0x8000000013137812 */ /* 0x000fc800078ec0ff */
[----:B------:R-:W-:Y:S01]  /*2610*/  LOP3.LUT R19, R19, 0x7f800000, RZ, 0xfc, !PT ;  /* 0x7f80000013137812 */ /* 0x000fe200078efcff */
[----:B------:R-:W-:Y:S06]  /*2620*/  BRA `(.L_x_33) ;  /* 0x0000000000047947 */ /* 0x000fec0003800000 */
.L_x_31:
[----:B------:R-:W-:-:S07]  /*2630*/  LEA R19, R18, R19, 0x17 ;  /* 0x0000001312137211 */ /* 0x000fce00078eb8ff */
.L_x_33:
[----:B------:R-:W-:Y:S05]  /*2640*/  BSYNC.RECONVERGENT B2 ;  /* 0x0000000000027941 */ /* 0x000fea0003800200 */
.L_x_30:
[----:B------:R-:W-:Y:S05]  /*2650*/  BRA `(.L_x_34) ;  /* 0x0000000000207947 */ /* 0x000fea0003800000 */
.L_x_29:
[----:B------:R-:W-:-:S04]  /*2660*/  LOP3.LUT R19, R19, 0x80000000, R0, 0x48, !PT ;  /* 0x8000000013137812 */ /* 0x000fc800078e4800 */
[----:B------:R-:W-:Y:S01]  /*2670*/  LOP3.LUT R19, R19, 0x7f800000, RZ, 0xfc, !PT ;  /* 0x7f80000013137812 */ /* 0x000fe200078efcff */
[----:B------:R-:W-:Y:S06]  /*2680*/  BRA `(.L_x_34) ;  /* 0x0000000000147947 */ /* 0x000fec0003800000 */
.L_x_28:
[----:B------:R-:W-:Y:S01]  /*2690*/  LOP3.LUT R19, R19, 0x80000000, R0, 0x48, !PT ;  /* 0x8000000013137812 */ /* 0x000fe200078e4800 */
[----:B------:R-:W-:Y:S06]  /*26a0*/  BRA `(.L_x_34) ;  /* 0x00000000000c7947 */ /* 0x000fec0003800000 */
.L_x_27:
[----:B------:R-:W0:Y:S01]  /*26b0*/  MUFU.RSQ R19, -QNAN ;  /* 0xffc0000000137908 */ /* 0x000e220000001400 */
[----:B------:R-:W-:Y:S05]  /*26c0*/  BRA `(.L_x_34) ;  /* 0x0000000000047947 */ /* 0x000fea0003800000 */
.L_x_26:
[----:B------:R-:W-:-:S07]  /*26d0*/  FADD.FTZ R19, R0, R3 ;  /* 0x0000000300137221 */ /* 0x000fce0000010000 */
.L_x_34:
[----:B------:R-:W-:Y:S05]  /*26e0*/  BSYNC.RECONVERGENT B1 ;  /* 0x0000000000017941 */ /* 0x000fea0003800200 */
.L_x_24:
[----:B------:R-:W-:Y:S01]  /*26f0*/  HFMA2 R15, -RZ, RZ, 0, 0 ;  /* 0x00000000ff0f7431 */ /* 0x000fe200000001ff */
[----:B0-----:R-:W-:-:S03]  /*2700*/  MOV R13, R19 ;  /* 0x00000013000d7202 */ /* 0x001fc60000000f00 */
[----:B------:R-:W-:Y:S05]  /*2710*/  RET.REL.NODEC R14 `(_Z15LayerNormKernelPKfPfS0_S0_f) ;  /* 0xffffffd80e387950 */ /* 0x000fea0003c3ffff */
.L_x_35:
[----:B------:R-:W-:-:S00]  /*2720*/  BRA `(.L_x_35) ;  /* 0xfffffffc00fc7947 */ /* 0x000fc0000383ffff */
[----:B------:R-:W-:-:S00]  /*2730*/  NOP ;  /* 0x0000000000007918 */ /* 0x000fc00000000000 */
        /* <DEDUP_REMOVED lines=12> */
.L_x_37:


//--------------------- .nv.shared.reserved.0     --------------------------
	.section	.nv.shared.reserved.0,"aw",@nobits
	.weak		__nv_reservedSMEM_offset_0_alias
	.size		__nv_reservedSMEM_offset_0_alias, 0, 64
	.other		__nv_reservedSMEM_offset_0_alias,@"STO_CUDA_RESERVED_SHARED STV_DEFAULT"
__nv_reservedSMEM_offset_0_alias:
	.zero		0
	.zero		64


//--------------------- .nv.constant0._Z15LayerNormKernelPKfPfS0_S0_f --------------------------
	.section	.nv.constant0._Z15LayerNormKernelPKfPfS0_S0_f,"a",@progbits
	.sectionflags	@""
	.align	4
.nv.constant0._Z15LayerNormKernelPKfPfS0_S0_f:
	.zero		932


//--------------------- SYMBOLS --------------------------

	.type		.nv.reservedSmem.offset0,@object
	.size		.nv.reservedSmem.offset0,0x4
